	.target	sm_100a

	.elftype	@"ET_EXEC"


//--------------------- .note.nv.tkinfo           --------------------------
	.section	.note.nv.tkinfo,"",@"SHT_NOTE"
	.sectionflags	@"SHF_NOTE_NV_TKINFO"
	.tkinfo
        /*0018*/ 	.word	0x00000002
        /*0030*/ 	.string	""
        /*0030*/ 	.string	"ptxas"
        /*0030*/ 	.string	"Cuda compilation tools, release 13.0, V13.0.88"
        /*0030*/ 	.string	"Build cuda_13.0.r13.0/compiler.36424714_0"
        /*0030*/ 	.string	"-arch sm_100a -m 64 "



//--------------------- .note.nv.cuinfo           --------------------------
	.section	.note.nv.cuinfo,"",@"SHT_NOTE"
	.sectionflags	@"SHF_NOTE_NV_CUINFO"
        /*0018*/ 	.short	0x0002
        /*001a*/ 	.short	0x0064
        /*001c*/ 	.short	0x0082
	.zero		2


//--------------------- .nv.info                  --------------------------
	.section	.nv.info,"",@"SHT_CUDA_INFO"
	.align	4


	//----- nvinfo : EIATTR_REGCOUNT
	.align		4
        /*0000*/ 	.byte	0x04, 0x2f
        /*0002*/ 	.short	(.L_19 - .L_18)
	.align		4
.L_18:
        /*0004*/ 	.word	index@(_ZN7cutlass13device_kernelINS_4gemm6kernel13GemmUniversalIN4cute5tupleIJiiiiEEENS1_10collective13CollectiveMmaINS1_35MainloopSm100TmaUmmaWarpSpecializedILi6ELi2ELi2ENS5_IJNS4_1CILi1EEESB_SB_EEEEENS5_IJNSA_ILi128EEENSA_ILi256EEENSA_ILi32EEEEEENS_6half_tENS5_IJlSB_lEEESI_SJ_NS4_8TiledMMAINS4_8MMA_AtomIJNS4_20SM100_MMA_F16BF16_SSISI_SI_fLi128ELi256ELNS4_4UMMA5MajorE0ELSO_0ELNSN_7ScaleInE0ELSP_0EEEEEENS4_6LayoutISC_NS5_IJNSA_ILi0EEEST_ST_EEEEENS5_IJNS4_10UnderscoreESW_SW_EEEEENS4_13SM90_TMA_LOADENS4_14ComposedLayoutINS4_7SwizzleILi2ELi4ELi3EEENS4_18smem_ptr_flag_bitsILi16EEENSS_INS5_IJNSA_ILi8EEESG_EEENS5_IJSG_SB_EEEEEEEvNS4_8identityESZ_S19_vS1A_EENS_8epilogue10collective18CollectiveEpilogueINS1C_23Sm100TmaWarpSpecializedILi4ELi2ELi64ELb1ELb0EEEJSH_NS5_IJNSS_ISE_SB_EENSS_INSA_ILi64EEESB_EEEEESI_SJ_SI_SJ_NS1C_6fusion15FusionCallbacksIS1G_NS1L_17LinearCombinationISI_fSI_fLNS_15FloatRoundStyleE2EEESH_S1K_JEEENS4_5SM1004TMEM4LOAD26SM100_TMEM_LOAD_32dp32b64xESZ_NS10_INS11_ILi3ELi4ELi3EEES14_NSS_INS5_IJS15_S1I_EEENS5_IJS1I_SB_EEEEEEENS4_39AutoVectorizingCopyWithAssumedAlignmentILi128EEENS4_14SM90_TMA_STOREES1Z_S21_S21_EEEvvEEEEvNT_6ParamsE)
        /*0008*/ 	.word	0x000000b9


	//----- nvinfo : EIATTR_FRAME_SIZE
	.align		4
.L_19:
        /*000c*/ 	.byte	0x04, 0x11
        /*000e*/ 	.short	(.L_21 - .L_20)
	.align		4
.L_20:
        /*0010*/ 	.word	index@($__internal_2_$__cuda_sm10x_tcgen05_guardrail_trap_unallocated_columns_being_dealloced)
        /*0014*/ 	.word	0x00000000


	//----- nvinfo : EIATTR_FRAME_SIZE
	.align		4
.L_21:
        /*0018*/ 	.byte	0x04, 0x11
        /*001a*/ 	.short	(.L_23 - .L_22)
	.align		4
.L_22:
        /*001c*/ 	.word	index@($__internal_1_$__cuda_sm10x_tcgen05_guardrail_trap_phase_invalid_during_alloc)
        /*0020*/ 	.word	0x00000000


	//----- nvinfo : EIATTR_FRAME_SIZE
	.align		4
.L_23:
        /*0024*/ 	.byte	0x04, 0x11
        /*0026*/ 	.short	(.L_25 - .L_24)
	.align		4
.L_24:
        /*0028*/ 	.word	index@($__internal_0_$__cuda_sm10x_tcgen05_guardrail_trap_col_being_dealloced_not_returned_by_alloc)
        /*002c*/ 	.word	0x00000000


	//----- nvinfo : EIATTR_FRAME_SIZE
	.align		4
.L_25:
        /*0030*/ 	.byte	0x04, 0x11
        /*0032*/ 	.short	(.L_27 - .L_26)
	.align		4
.L_26:
        /*0034*/ 	.word	index@(_ZN7cutlass13device_kernelINS_4gemm6kernel13GemmUniversalIN4cute5tupleIJiiiiEEENS1_10collective13CollectiveMmaINS1_35MainloopSm100TmaUmmaWarpSpecializedILi6ELi2ELi2ENS5_IJNS4_1CILi1EEESB_SB_EEEEENS5_IJNSA_ILi128EEENSA_ILi256EEENSA_ILi32EEEEEENS_6half_tENS5_IJlSB_lEEESI_SJ_NS4_8TiledMMAINS4_8MMA_AtomIJNS4_20SM100_MMA_F16BF16_SSISI_SI_fLi128ELi256ELNS4_4UMMA5MajorE0ELSO_0ELNSN_7ScaleInE0ELSP_0EEEEEENS4_6LayoutISC_NS5_IJNSA_ILi0EEEST_ST_EEEEENS5_IJNS4_10UnderscoreESW_SW_EEEEENS4_13SM90_TMA_LOADENS4_14ComposedLayoutINS4_7SwizzleILi2ELi4ELi3EEENS4_18smem_ptr_flag_bitsILi16EEENSS_INS5_IJNSA_ILi8EEESG_EEENS5_IJSG_SB_EEEEEEEvNS4_8identityESZ_S19_vS1A_EENS_8epilogue10collective18CollectiveEpilogueINS1C_23Sm100TmaWarpSpecializedILi4ELi2ELi64ELb1ELb0EEEJSH_NS5_IJNSS_ISE_SB_EENSS_INSA_ILi64EEESB_EEEEESI_SJ_SI_SJ_NS1C_6fusion15FusionCallbacksIS1G_NS1L_17LinearCombinationISI_fSI_fLNS_15FloatRoundStyleE2EEESH_S1K_JEEENS4_5SM1004TMEM4LOAD26SM100_TMEM_LOAD_32dp32b64xESZ_NS10_INS11_ILi3ELi4ELi3EEES14_NSS_INS5_IJS15_S1I_EEENS5_IJS1I_SB_EEEEEEENS4_39AutoVectorizingCopyWithAssumedAlignmentILi128EEENS4_14SM90_TMA_STOREES1Z_S21_S21_EEEvvEEEEvNT_6ParamsE)
        /*0038*/ 	.word	0x00000000


	//----- nvinfo : EIATTR_MIN_STACK_SIZE
	.align		4
.L_27:
        /*003c*/ 	.byte	0x04, 0x12
        /*003e*/ 	.short	(.L_29 - .L_28)
	.align		4
.L_28:
        /*0040*/ 	.word	index@(_ZN7cutlass13device_kernelINS_4gemm6kernel13GemmUniversalIN4cute5tupleIJiiiiEEENS1_10collective13CollectiveMmaINS1_35MainloopSm100TmaUmmaWarpSpecializedILi6ELi2ELi2ENS5_IJNS4_1CILi1EEESB_SB_EEEEENS5_IJNSA_ILi128EEENSA_ILi256EEENSA_ILi32EEEEEENS_6half_tENS5_IJlSB_lEEESI_SJ_NS4_8TiledMMAINS4_8MMA_AtomIJNS4_20SM100_MMA_F16BF16_SSISI_SI_fLi128ELi256ELNS4_4UMMA5MajorE0ELSO_0ELNSN_7ScaleInE0ELSP_0EEEEEENS4_6LayoutISC_NS5_IJNSA_ILi0EEEST_ST_EEEEENS5_IJNS4_10UnderscoreESW_SW_EEEEENS4_13SM90_TMA_LOADENS4_14ComposedLayoutINS4_7SwizzleILi2ELi4ELi3EEENS4_18smem_ptr_flag_bitsILi16EEENSS_INS5_IJNSA_ILi8EEESG_EEENS5_IJSG_SB_EEEEEEEvNS4_8identityESZ_S19_vS1A_EENS_8epilogue10collective18CollectiveEpilogueINS1C_23Sm100TmaWarpSpecializedILi4ELi2ELi64ELb1ELb0EEEJSH_NS5_IJNSS_ISE_SB_EENSS_INSA_ILi64EEESB_EEEEESI_SJ_SI_SJ_NS1C_6fusion15FusionCallbacksIS1G_NS1L_17LinearCombinationISI_fSI_fLNS_15FloatRoundStyleE2EEESH_S1K_JEEENS4_5SM1004TMEM4LOAD26SM100_TMEM_LOAD_32dp32b64xESZ_NS10_INS11_ILi3ELi4ELi3EEES14_NSS_INS5_IJS15_S1I_EEENS5_IJS1I_SB_EEEEEEENS4_39AutoVectorizingCopyWithAssumedAlignmentILi128EEENS4_14SM90_TMA_STOREES1Z_S21_S21_EEEvvEEEEvNT_6ParamsE)
        /*0044*/ 	.word	0x00000000
.L_29:


//--------------------- .nv.compat                --------------------------
	.section	.nv.compat,"",@"SHT_CUDA_COMPAT_INFO"
	.align	4
        /*0000*/ 	.byte	0x02, 0x09, 0x01, 0x00, 0x02, 0x02, 0x02, 0x00, 0x02, 0x05, 0x05, 0x00, 0x03, 0x07, 0x01, 0x01
        /*0010*/ 	.byte	0x02, 0x03, 0x01, 0x00, 0x02, 0x06, 0x01, 0x00, 0x04, 0x0b, 0x08, 0x00, 0x09, 0x00, 0x00, 0x00
        /*0020*/ 	.byte	0x00, 0x00, 0x00, 0x00


//--------------------- .nv.info._ZN7cutlass13device_kernelINS_4gemm6kernel13GemmUniversalIN4cute5tupleIJiiiiEEENS1_10collective13CollectiveMmaINS1_35MainloopSm100TmaUmmaWarpSpecializedILi6ELi2ELi2ENS5_IJNS4_1CILi1EEESB_SB_EEEEENS5_IJNSA_ILi128EEENSA_ILi256EEENSA_ILi32EEEEEENS_6half_tENS5_IJlSB_lEEESI_SJ_NS4_8TiledMMAINS4_8MMA_AtomIJNS4_20SM100_MMA_F16BF16_SSISI_SI_fLi128ELi256ELNS4_4UMMA5MajorE0ELSO_0ELNSN_7ScaleInE0ELSP_0EEEEEENS4_6LayoutISC_NS5_IJNSA_ILi0EEEST_ST_EEEEENS5_IJNS4_10UnderscoreESW_SW_EEEEENS4_13SM90_TMA_LOADENS4_14ComposedLayoutINS4_7SwizzleILi2ELi4ELi3EEENS4_18smem_ptr_flag_bitsILi16EEENSS_INS5_IJNSA_ILi8EEESG_EEENS5_IJSG_SB_EEEEEEEvNS4_8identityESZ_S19_vS1A_EENS_8epilogue10collective18CollectiveEpilogueINS1C_23Sm100TmaWarpSpecializedILi4ELi2ELi64ELb1ELb0EEEJSH_NS5_IJNSS_ISE_SB_EENSS_INSA_ILi64EEESB_EEEEESI_SJ_SI_SJ_NS1C_6fusion15FusionCallbacksIS1G_NS1L_17LinearCombinationISI_fSI_fLNS_15FloatRoundStyleE2EEESH_S1K_JEEENS4_5SM1004TMEM4LOAD26SM100_TMEM_LOAD_32dp32b64xESZ_NS10_INS11_ILi3ELi4ELi3EEES14_NSS_INS5_IJS15_S1I_EEENS5_IJS1I_SB_EEEEEEENS4_39AutoVectorizingCopyWithAssumedAlignmentILi128EEENS4_14SM90_TMA_STOREES1Z_S21_S21_EEEvvEEEEvNT_6ParamsE --------------------------
	.section	.nv.info._ZN7cutlass13device_kernelINS_4gemm6kernel13GemmUniversalIN4cute5tupleIJiiiiEEENS1_10collective13CollectiveMmaINS1_35MainloopSm100TmaUmmaWarpSpecializedILi6ELi2ELi2ENS5_IJNS4_1CILi1EEESB_SB_EEEEENS5_IJNSA_ILi128EEENSA_ILi256EEENSA_ILi32EEEEEENS_6half_tENS5_IJlSB_lEEESI_SJ_NS4_8TiledMMAINS4_8MMA_AtomIJNS4_20SM100_MMA_F16BF16_SSISI_SI_fLi128ELi256ELNS4_4UMMA5MajorE0ELSO_0ELNSN_7ScaleInE0ELSP_0EEEEEENS4_6LayoutISC_NS5_IJNSA_ILi0EEEST_ST_EEEEENS5_IJNS4_10UnderscoreESW_SW_EEEEENS4_13SM90_TMA_LOADENS4_14ComposedLayoutINS4_7SwizzleILi2ELi4ELi3EEENS4_18smem_ptr_flag_bitsILi16EEENSS_INS5_IJNSA_ILi8EEESG_EEENS5_IJSG_SB_EEEEEEEvNS4_8identityESZ_S19_vS1A_EENS_8epilogue10collective18CollectiveEpilogueINS1C_23Sm100TmaWarpSpecializedILi4ELi2ELi64ELb1ELb0EEEJSH_NS5_IJNSS_ISE_SB_EENSS_INSA_ILi64EEESB_EEEEESI_SJ_SI_SJ_NS1C_6fusion15FusionCallbacksIS1G_NS1L_17LinearCombinationISI_fSI_fLNS_15FloatRoundStyleE2EEESH_S1K_JEEENS4_5SM1004TMEM4LOAD26SM100_TMEM_LOAD_32dp32b64xESZ_NS10_INS11_ILi3ELi4ELi3EEES14_NSS_INS5_IJS15_S1I_EEENS5_IJS1I_SB_EEEEEEENS4_39AutoVectorizingCopyWithAssumedAlignmentILi128EEENS4_14SM90_TMA_STOREES1Z_S21_S21_EEEvvEEEEvNT_6ParamsE,"",@"SHT_CUDA_INFO"
	.sectionflags	@""
	.align	4


	//----- nvinfo : EIATTR_CUDA_API_VERSION
	.align		4
        /*0000*/ 	.byte	0x04, 0x37
        /*0002*/ 	.short	(.L_31 - .L_30)
.L_30:
        /*0004*/ 	.word	0x00000082


	//----- nvinfo : EIATTR_KPARAM_INFO
	.align		4
.L_31:
        /*0008*/ 	.byte	0x04, 0x17
        /*000a*/ 	.short	(.L_33 - .L_32)
.L_32:
        /*000c*/ 	.word	0x00000000
        /*0010*/ 	.short	0x0000
        /*0012*/ 	.short	0x0000
        /*0014*/ 	.byte	0x00, 0xf0, 0x01, 0x20


	//----- nvinfo : EIATTR_AT_ENTRY_FRAGMENTS
	.align		4
.L_33:
        /*0018*/ 	.byte	0x04, 0x4f
        /*001a*/ 	.short	(.L_35 - .L_34)


	//   ....[0]....
.L_34:
        /*001c*/ 	.word	0x00000006


	//----- nvinfo : EIATTR_RESERVED_SMEM_USED
	.align		4
.L_35:
        /*0020*/ 	.byte	0x01, 0x41
	.zero		2


	//----- nvinfo : EIATTR_SPARSE_MMA_MASK
	.align		4
        /*0024*/ 	.byte	0x03, 0x50
        /*0026*/ 	.short	0x0000


	//----- nvinfo : EIATTR_TCGEN05_1CTA_USED
	.align		4
        /*0028*/ 	.byte	0x01, 0x51
	.zero		2


	//----- nvinfo : EIATTR_MAXREG_COUNT
	.align		4
        /*002c*/ 	.byte	0x03, 0x1b
        /*002e*/ 	.short	0x00ff


	//----- nvinfo : EIATTR_NUM_BARRIERS
	.align		4
        /*0030*/ 	.byte	0x02, 0x4c
        /*0032*/ 	.byte	0x07
	.zero		1


	//----- nvinfo : EIATTR_EXTERNS
	.align		4
        /*0034*/ 	.byte	0x04, 0x0f
        /*0036*/ 	.short	(.L_37 - .L_36)


	//   ....[0]....
	.align		4
.L_36:
        /*0038*/ 	.word	index@(__assertfail)


	//----- nvinfo : EIATTR_MERCURY_ISA_VERSION
	.align		4
.L_37:
        /*003c*/ 	.byte	0x03, 0x5f
        /*003e*/ 	.short	0x0101


	//----- nvinfo : EIATTR_INT_WARP_WIDE_INSTR_OFFSETS
	.align		4
        /*0040*/ 	.byte	0x04, 0x31
        /*0042*/ 	.short	(.L_39 - .L_38)


	//   ....[0]....
.L_38:
        /*0044*/ 	.word	0x00001df0


	//   ....[1]....
        /*0048*/ 	.word	0x00003760


	//   ....[2]....
        /*004c*/ 	.word	0x00003780


	//   ....[3]....
        /*0050*/ 	.word	0x000037b0


	//   ....[4]....
        /*0054*/ 	.word	0x000040f0


	//   ....[5]....
        /*0058*/ 	.word	0x00004160


	//   ....[6]....
        /*005c*/ 	.word	0x00004240


	//   ....[7]....
        /*0060*/ 	.word	0x000042c0


	//   ....[8]....
        /*0064*/ 	.word	0x000043d0


	//   ....[9]....
        /*0068*/ 	.word	0x00004460


	//   ....[10]....
        /*006c*/ 	.word	0x00004640


	//   ....[11]....
        /*0070*/ 	.word	0x000047a0


	//----- nvinfo : EIATTR_COOP_GROUP_MASK_REGIDS
	.align		4
.L_39:
        /*0074*/ 	.byte	0x04, 0x29
        /*0076*/ 	.short	(.L_41 - .L_40)


	//   ....[0]....
.L_40:
        /*0078*/ 	.word	0xffffffff


	//   ....[1]....
        /*007c*/ 	.word	0xffffffff


	//   ....[2]....
        /*0080*/ 	.word	0xffffffff


	//   ....[3]....
        /*0084*/ 	.word	0xffffffff


	//   ....[4]....
        /*0088*/ 	.word	0xffffffff


	//   ....[5]....
        /*008c*/ 	.word	0xffffffff


	//   ....[6]....
        /*0090*/ 	.word	0xffffffff


	//   ....[7]....
        /*0094*/ 	.word	0xffffffff


	//   ....[8]....
        /*0098*/ 	.word	0xffffffff


	//   ....[9]....
        /*009c*/ 	.word	0xffffffff


	//   ....[10]....
        /*00a0*/ 	.word	0xffffffff


	//   ....[11]....
        /*00a4*/ 	.word	0xffffffff


	//   ....[12]....
        /*00a8*/ 	.word	0xffffffff


	//----- nvinfo : EIATTR_COOP_GROUP_INSTR_OFFSETS
	.align		4
.L_41:
        /*00ac*/ 	.byte	0x04, 0x28
        /*00ae*/ 	.short	(.L_43 - .L_42)


	//   ....[0]....
.L_42:
        /*00b0*/ 	.word	0x00000090


	//   ....[1]....
        /*00b4*/ 	.word	0x000004d0


	//   ....[2]....
        /*00b8*/ 	.word	0x00000680


	//   ....[3]....
        /*00bc*/ 	.word	0x00000820


	//   ....[4]....
        /*00c0*/ 	.word	0x00000920


	//   ....[5]....
        /*00c4*/ 	.word	0x00000a90


	//   ....[6]....
        /*00c8*/ 	.word	0x00000bf0


	//   ....[7]....
        /*00cc*/ 	.word	0x00001cd0


	//   ....[8]....
        /*00d0*/ 	.word	0x00002bd0


	//   ....[9]....
        /*00d4*/ 	.word	0x00002de0


	//   ....[10]....
        /*00d8*/ 	.word	0x00002e10


	//   ....[11]....
        /*00dc*/ 	.word	0x00003640


	//   ....[12]....
        /*00e0*/ 	.word	0x00003870


	//----- nvinfo : EIATTR_VRC_CTA_INIT_COUNT
	.align		4
.L_43:
        /*00e4*/ 	.byte	0x02, 0x4a
        /*00e6*/ 	.byte	0x80
	.zero		1


	//----- nvinfo : EIATTR_SYSCALL_OFFSETS
	.align		4
        /*00e8*/ 	.byte	0x04, 0x46
        /*00ea*/ 	.short	(.L_45 - .L_44)


	//   ....[0]....
.L_44:
        /*00ec*/ 	.word	0x00005250


	//   ....[1]....
        /*00f0*/ 	.word	0x00005340


	//   ....[2]....
        /*00f4*/ 	.word	0x00005cb0


	//   ....[3]....
        /*00f8*/ 	.word	0x00007170


	//   ....[4]....
        /*00fc*/ 	.word	0x00008590


	//   ....[5]....
        /*0100*/ 	.word	0x000099a0


	//----- nvinfo : EIATTR_MBARRIER_INSTR_OFFSETS
	.align		4
.L_45:
        /*0104*/ 	.byte	0x04, 0x39
        /*0106*/ 	.short	(.L_47 - .L_46)


	//   ....[0]....
.L_46:
        /*0108*/ 	.word	0x000005b0
        /*010c*/ 	.word	0x000000ff
        /*0110*/ 	.word	0x00000000
        /*0114*/ 	.short	0x0100
        /*0116*/ 	.byte	0x05
	.zero		1


	//   ....[1]....
        /*0118*/ 	.word	0x000005c0
        /*011c*/ 	.word	0x000000ff
        /*0120*/ 	.word	0x00000030
        /*0124*/ 	.short	0x0100
        /*0126*/ 	.byte	0x05
	.zero		1


	//   ....[2]....
        /*0128*/ 	.word	0x000005d0
        /*012c*/ 	.word	0x000000ff
        /*0130*/ 	.word	0x00000008
        /*0134*/ 	.short	0x0100
        /*0136*/ 	.byte	0x05
	.zero		1


	//   ....[3]....
        /*0138*/ 	.word	0x000005e0
        /*013c*/ 	.word	0x000000ff
        /*0140*/ 	.word	0x00000038
        /*0144*/ 	.short	0x0100
        /*0146*/ 	.byte	0x05
	.zero		1


	//   ....[4]....
        /*0148*/ 	.word	0x000005f0
        /*014c*/ 	.word	0x000000ff
        /*0150*/ 	.word	0x00000010
        /*0154*/ 	.short	0x0100
        /*0156*/ 	.byte	0x05
	.zero		1


	//   ....[5]....
        /*0158*/ 	.word	0x00000600
        /*015c*/ 	.word	0x000000ff
        /*0160*/ 	.word	0x00000040
        /*0164*/ 	.short	0x0100
        /*0166*/ 	.byte	0x05
	.zero		1


	//   ....[6]....
        /*0168*/ 	.word	0x00000610
        /*016c*/ 	.word	0x000000ff
        /*0170*/ 	.word	0x00000018
        /*0174*/ 	.short	0x0100
        /*0176*/ 	.byte	0x05
	.zero		1


	//   ....[7]....
        /*0178*/ 	.word	0x00000620
        /*017c*/ 	.word	0x000000ff
        /*0180*/ 	.word	0x00000048
        /*0184*/ 	.short	0x0100
        /*0186*/ 	.byte	0x05
	.zero		1


	//   ....[8]....
        /*0188*/ 	.word	0x00000630
        /*018c*/ 	.word	0x000000ff
        /*0190*/ 	.word	0x00000020
        /*0194*/ 	.short	0x0100
        /*0196*/ 	.byte	0x05
	.zero		1


	//   ....[9]....
        /*0198*/ 	.word	0x00000640
        /*019c*/ 	.word	0x000000ff
        /*01a0*/ 	.word	0x00000050
        /*01a4*/ 	.short	0x0100
        /*01a6*/ 	.byte	0x05
	.zero		1


	//   ....[10]....
        /*01a8*/ 	.word	0x00000650
        /*01ac*/ 	.word	0x000000ff
        /*01b0*/ 	.word	0x00000028
        /*01b4*/ 	.short	0x0100
        /*01b6*/ 	.byte	0x05
	.zero		1


	//   ....[11]....
        /*01b8*/ 	.word	0x00000660
        /*01bc*/ 	.word	0x000000ff
        /*01c0*/ 	.word	0x00000058
        /*01c4*/ 	.short	0x0100
        /*01c6*/ 	.byte	0x05
	.zero		1


	//   ....[12]....
        /*01c8*/ 	.word	0x00000790
        /*01cc*/ 	.word	0x000000ff
        /*01d0*/ 	.word	0x00000060
        /*01d4*/ 	.short	0x0100
        /*01d6*/ 	.byte	0x07
	.zero		1


	//   ....[13]....
        /*01d8*/ 	.word	0x000007a0
        /*01dc*/ 	.word	0x000000ff
        /*01e0*/ 	.word	0x00000080
        /*01e4*/ 	.short	0x0100
        /*01e6*/ 	.byte	0x07
	.zero		1


	//   ....[14]....
        /*01e8*/ 	.word	0x000007b0
        /*01ec*/ 	.word	0x000000ff
        /*01f0*/ 	.word	0x00000068
        /*01f4*/ 	.short	0x0100
        /*01f6*/ 	.byte	0x07
	.zero		1


	//   ....[15]....
        /*01f8*/ 	.word	0x000007c0
        /*01fc*/ 	.word	0x000000ff
        /*0200*/ 	.word	0x00000088
        /*0204*/ 	.short	0x0100
        /*0206*/ 	.byte	0x07
	.zero		1


	//   ....[16]....
        /*0208*/ 	.word	0x000007d0
        /*020c*/ 	.word	0x000000ff
        /*0210*/ 	.word	0x00000070
        /*0214*/ 	.short	0x0100
        /*0216*/ 	.byte	0x07
	.zero		1


	//   ....[17]....
        /*0218*/ 	.word	0x000007e0
        /*021c*/ 	.word	0x000000ff
        /*0220*/ 	.word	0x00000090
        /*0224*/ 	.short	0x0100
        /*0226*/ 	.byte	0x07
	.zero		1


	//   ....[18]....
        /*0228*/ 	.word	0x000007f0
        /*022c*/ 	.word	0x000000ff
        /*0230*/ 	.word	0x00000078
        /*0234*/ 	.short	0x0100
        /*0236*/ 	.byte	0x07
	.zero		1


	//   ....[19]....
        /*0238*/ 	.word	0x00000800
        /*023c*/ 	.word	0x000000ff
        /*0240*/ 	.word	0x00000098
        /*0244*/ 	.short	0x0100
        /*0246*/ 	.byte	0x07
	.zero		1


	//   ....[20]....
        /*0248*/ 	.word	0x000008f0
        /*024c*/ 	.word	0x000000ff
        /*0250*/ 	.word	0x000000a0
        /*0254*/ 	.short	0x0100
        /*0256*/ 	.byte	0x05
	.zero		1


	//   ....[21]....
        /*0258*/ 	.word	0x00000900
        /*025c*/ 	.word	0x000000ff
        /*0260*/ 	.word	0x000000a8
        /*0264*/ 	.short	0x0100
        /*0266*/ 	.byte	0x05
	.zero		1


	//   ....[22]....
        /*0268*/ 	.word	0x00000a40
        /*026c*/ 	.word	0x000000ff
        /*0270*/ 	.word	0x000000b0
        /*0274*/ 	.short	0x0100
        /*0276*/ 	.byte	0x05
	.zero		1


	//   ....[23]....
        /*0278*/ 	.word	0x00000a50
        /*027c*/ 	.word	0x000000ff
        /*0280*/ 	.word	0x000000c0
        /*0284*/ 	.short	0x0100
        /*0286*/ 	.byte	0x05
	.zero		1


	//   ....[24]....
        /*0288*/ 	.word	0x00000a60
        /*028c*/ 	.word	0x000000ff
        /*0290*/ 	.word	0x000000b8
        /*0294*/ 	.short	0x0100
        /*0296*/ 	.byte	0x05
	.zero		1


	//   ....[25]....
        /*0298*/ 	.word	0x00000a70
        /*029c*/ 	.word	0x000000ff
        /*02a0*/ 	.word	0x000000c8
        /*02a4*/ 	.short	0x0100
        /*02a6*/ 	.byte	0x05
	.zero		1


	//   ....[26]....
        /*02a8*/ 	.word	0x00000ba0
        /*02ac*/ 	.word	0x000000ff
        /*02b0*/ 	.word	0x000000d0
        /*02b4*/ 	.short	0x0100
        /*02b6*/ 	.byte	0x07
	.zero		1


	//   ....[27]....
        /*02b8*/ 	.word	0x00000bb0
        /*02bc*/ 	.word	0x000000ff
        /*02c0*/ 	.word	0x000000e0
        /*02c4*/ 	.short	0x0100
        /*02c6*/ 	.byte	0x07
	.zero		1


	//   ....[28]....
        /*02c8*/ 	.word	0x00000bc0
        /*02cc*/ 	.word	0x000000ff
        /*02d0*/ 	.word	0x000000d8
        /*02d4*/ 	.short	0x0100
        /*02d6*/ 	.byte	0x07
	.zero		1


	//   ....[29]....
        /*02d8*/ 	.word	0x00000bd0
        /*02dc*/ 	.word	0x000000ff
        /*02e0*/ 	.word	0x000000e8
        /*02e4*/ 	.short	0x0100
        /*02e6*/ 	.byte	0x07
	.zero		1


	//   ....[30]....
        /*02e8*/ 	.word	0x00000cc0
        /*02ec*/ 	.word	0x000000ff
        /*02f0*/ 	.word	0x000000f0
        /*02f4*/ 	.short	0x0100
        /*02f6*/ 	.byte	0x05
	.zero		1


	//   ....[31]....
        /*02f8*/ 	.word	0x00000cd0
        /*02fc*/ 	.word	0x000000ff
        /*0300*/ 	.word	0x00000100
        /*0304*/ 	.short	0x0100
        /*0306*/ 	.byte	0x05
	.zero		1


	//   ....[32]....
        /*0308*/ 	.word	0x00000ce0
        /*030c*/ 	.word	0x000000ff
        /*0310*/ 	.word	0x000000f8
        /*0314*/ 	.short	0x0100
        /*0316*/ 	.byte	0x05
	.zero		1


	//   ....[33]....
        /*0318*/ 	.word	0x00000cf0
        /*031c*/ 	.word	0x000000ff
        /*0320*/ 	.word	0x00000108
        /*0324*/ 	.short	0x0100
        /*0326*/ 	.byte	0x05
	.zero		1


	//   ....[34]....
        /*0328*/ 	.word	0x000015d0
        /*032c*/ 	.word	0x00000003
        /*0330*/ 	.word	0x00000100
        /*0334*/ 	.short	0x010a
        /*0336*/ 	.byte	0xff
	.zero		1


	//   ....[35]....
        /*0338*/ 	.word	0x00001600
        /*033c*/ 	.word	0x00000003
        /*0340*/ 	.word	0x000000f0
        /*0344*/ 	.short	0x0101
        /*0346*/ 	.byte	0xff
	.zero		1


	//   ....[36]....
        /*0348*/ 	.word	0x000016d0
        /*034c*/ 	.word	0x000000ff
        /*0350*/ 	.word	0x00000030
        /*0354*/ 	.short	0x010a
        /*0356*/ 	.byte	0x08
	.zero		1


	//   ....[37]....
        /*0358*/ 	.word	0x00001770
        /*035c*/ 	.word	0x000000ff
        /*0360*/ 	.word	0x00000030
        /*0364*/ 	.short	0x010a
        /*0366*/ 	.byte	0x21
	.zero		1


	//   ....[38]....
        /*0368*/ 	.word	0x000018c0
        /*036c*/ 	.word	0x000000ff
        /*0370*/ 	.word	0x00000030
        /*0374*/ 	.short	0x010a
        /*0376*/ 	.byte	0x08
	.zero		1


	//   ....[39]....
        /*0378*/ 	.word	0x000019d0
        /*037c*/ 	.word	0x000000ff
        /*0380*/ 	.word	0x000000a8
        /*0384*/ 	.short	0x0101
        /*0386*/ 	.byte	0x04
	.zero		1


	//   ....[40]....
        /*0388*/ 	.word	0x000019f0
        /*038c*/ 	.word	0x000000ff
        /*0390*/ 	.word	0x00000030
        /*0394*/ 	.short	0x010a
        /*0396*/ 	.byte	0x08
	.zero		1


	//   ....[41]....
        /*0398*/ 	.word	0x00001a70
        /*039c*/ 	.word	0x000000ff
        /*03a0*/ 	.word	0x00000030
        /*03a4*/ 	.short	0x010a
        /*03a6*/ 	.byte	0x11
	.zero		1


	//   ....[42]....
        /*03a8*/ 	.word	0x00001bc0
        /*03ac*/ 	.word	0x000000ff
        /*03b0*/ 	.word	0x00000030
        /*03b4*/ 	.short	0x010a
        /*03b6*/ 	.byte	0x08
	.zero		1


	//   ....[43]....
        /*03b8*/ 	.word	0x00001d00
        /*03bc*/ 	.word	0x00000002
        /*03c0*/ 	.word	0x000000b0
        /*03c4*/ 	.short	0x010a
        /*03c6*/ 	.byte	0xff
	.zero		1


	//   ....[44]....
        /*03c8*/ 	.word	0x00001dc0
        /*03cc*/ 	.word	0x00000002
        /*03d0*/ 	.word	0x00000000
        /*03d4*/ 	.short	0x0101
        /*03d6*/ 	.byte	0xff
	.zero		1


	//   ....[45]....
        /*03d8*/ 	.word	0x00002320
        /*03dc*/ 	.word	0x000000ff
        /*03e0*/ 	.word	0x00000000
        /*03e4*/ 	.short	0x010a
        /*03e6*/ 	.byte	0x05
	.zero		1


	//   ....[46]....
        /*03e8*/ 	.word	0x000023b0
        /*03ec*/ 	.word	0x000000ff
        /*03f0*/ 	.word	0x00000000
        /*03f4*/ 	.short	0x010a
        /*03f6*/ 	.byte	0x05
	.zero		1


	//   ....[47]....
        /*03f8*/ 	.word	0x00002440
        /*03fc*/ 	.word	0x000000ff
        /*0400*/ 	.word	0x00000000
        /*0404*/ 	.short	0x010a
        /*0406*/ 	.byte	0x05
	.zero		1


	//   ....[48]....
        /*0408*/ 	.word	0x000024d0
        /*040c*/ 	.word	0x000000ff
        /*0410*/ 	.word	0x00000000
        /*0414*/ 	.short	0x010a
        /*0416*/ 	.byte	0x05
	.zero		1


	//   ....[49]....
        /*0418*/ 	.word	0x00002560
        /*041c*/ 	.word	0x000000ff
        /*0420*/ 	.word	0x00000000
        /*0424*/ 	.short	0x010a
        /*0426*/ 	.byte	0x05
	.zero		1


	//   ....[50]....
        /*0428*/ 	.word	0x00002600
        /*042c*/ 	.word	0x00000000
        /*0430*/ 	.word	0x00000000
        /*0434*/ 	.short	0x010a
        /*0436*/ 	.byte	0xff
	.zero		1


	//   ....[51]....
        /*0438*/ 	.word	0x00002720
        /*043c*/ 	.word	0x00000000
        /*0440*/ 	.word	0x000000f0
        /*0444*/ 	.short	0x010a
        /*0446*/ 	.byte	0xff
	.zero		1


	//   ....[52]....
        /*0448*/ 	.word	0x00002780
        /*044c*/ 	.word	0x00000004
        /*0450*/ 	.word	0x00000000
        /*0454*/ 	.short	0x0101
        /*0456*/ 	.byte	0xff
	.zero		1


	//   ....[53]....
        /*0458*/ 	.word	0x000027a0
        /*045c*/ 	.word	0x000000ff
        /*0460*/ 	.word	0x000000c0
        /*0464*/ 	.short	0x010a
        /*0466*/ 	.byte	0x05
	.zero		1


	//   ....[54]....
        /*0468*/ 	.word	0x000028c0
        /*046c*/ 	.word	0x00000000
        /*0470*/ 	.word	0x000000b0
        /*0474*/ 	.short	0x010a
        /*0476*/ 	.byte	0xff
	.zero		1


	//   ....[55]....
        /*0478*/ 	.word	0x000029d0
        /*047c*/ 	.word	0x00000000
        /*0480*/ 	.word	0x00000000
        /*0484*/ 	.short	0x0101
        /*0486*/ 	.byte	0xff
	.zero		1


	//   ....[56]....
        /*0488*/ 	.word	0x00002a60
        /*048c*/ 	.word	0x000000ff
        /*0490*/ 	.word	0x000000c0
        /*0494*/ 	.short	0x0106
        /*0496*/ 	.byte	0x05
	.zero		1


	//   ....[57]....
        /*0498*/ 	.word	0x00002a80
        /*049c*/ 	.word	0x000000ff
        /*04a0*/ 	.word	0x000000c0
        /*04a4*/ 	.short	0x010a
        /*04a6*/ 	.byte	0x05
	.zero		1


	//   ....[58]....
        /*04a8*/ 	.word	0x00002b10
        /*04ac*/ 	.word	0x000000ff
        /*04b0*/ 	.word	0x000000c0
        /*04b4*/ 	.short	0x0106
        /*04b6*/ 	.byte	0x04
	.zero		1


	//   ....[59]....
        /*04b8*/ 	.word	0x00002b50
        /*04bc*/ 	.word	0x00000000
        /*04c0*/ 	.word	0x000000c0
        /*04c4*/ 	.short	0x010a
        /*04c6*/ 	.byte	0xff
	.zero		1


	//   ....[60]....
        /*04c8*/ 	.word	0x00003050
        /*04cc*/ 	.word	0x00000000
        /*04d0*/ 	.word	0x000000b0
        /*04d4*/ 	.short	0x010a
        /*04d6*/ 	.byte	0xff
	.zero		1


	//   ....[61]....
        /*04d8*/ 	.word	0x00003160
        /*04dc*/ 	.word	0x00000003
        /*04e0*/ 	.word	0x00000000
        /*04e4*/ 	.short	0x0101
        /*04e6*/ 	.byte	0xff
	.zero		1


	//   ....[62]....
        /*04e8*/ 	.word	0x00003170
        /*04ec*/ 	.word	0x000000ff
        /*04f0*/ 	.word	0x00000000
        /*04f4*/ 	.short	0x010a
        /*04f6*/ 	.byte	0x04
	.zero		1


	//   ....[63]....
        /*04f8*/ 	.word	0x00003190
        /*04fc*/ 	.word	0x000000ff
        /*0500*/ 	.word	0x000000e0
        /*0504*/ 	.short	0x010a
        /*0506*/ 	.byte	0x08
	.zero		1


	//   ....[64]....
        /*0508*/ 	.word	0x00003260
        /*050c*/ 	.word	0x000000ff
        /*0510*/ 	.word	0x00000000
        /*0514*/ 	.short	0x010a
        /*0516*/ 	.byte	0x07
	.zero		1


	//   ....[65]....
        /*0518*/ 	.word	0x000033a0
        /*051c*/ 	.word	0x000000ff
        /*0520*/ 	.word	0x00000000
        /*0524*/ 	.short	0x010a
        /*0526*/ 	.byte	0x04
	.zero		1


	//   ....[66]....
        /*0528*/ 	.word	0x00003590
        /*052c*/ 	.word	0x000000ff
        /*0530*/ 	.word	0x00000000
        /*0534*/ 	.short	0x010a
        /*0536*/ 	.byte	0x05
	.zero		1


	//   ....[67]....
        /*0538*/ 	.word	0x00003620
        /*053c*/ 	.word	0x000000ff
        /*0540*/ 	.word	0x00000000
        /*0544*/ 	.short	0x010a
        /*0546*/ 	.byte	0x07
	.zero		1


	//   ....[68]....
        /*0548*/ 	.word	0x00003aa0
        /*054c*/ 	.word	0x00000000
        /*0550*/ 	.word	0x000000b0
        /*0554*/ 	.short	0x010a
        /*0556*/ 	.byte	0xff
	.zero		1


	//   ....[69]....
        /*0558*/ 	.word	0x00003b60
        /*055c*/ 	.word	0x00000000
        /*0560*/ 	.word	0x00000000
        /*0564*/ 	.short	0x0101
        /*0566*/ 	.byte	0xff
	.zero		1


	//   ....[70]....
        /*0568*/ 	.word	0x00003e80
        /*056c*/ 	.word	0x000000ff
        /*0570*/ 	.word	0x000000a8
        /*0574*/ 	.short	0x010a
        /*0576*/ 	.byte	0x07
	.zero		1


	//   ....[71]....
        /*0578*/ 	.word	0x00004070
        /*057c*/ 	.word	0x000000ff
        /*0580*/ 	.word	0x00000080
        /*0584*/ 	.short	0x010a
        /*0586*/ 	.byte	0x07
	.zero		1


	//   ....[72]....
        /*0588*/ 	.word	0x000041e0
        /*058c*/ 	.word	0x000000ff
        /*0590*/ 	.word	0x00000060
        /*0594*/ 	.short	0x010b
        /*0596*/ 	.byte	0x07
	.zero		1


	//   ....[73]....
        /*0598*/ 	.word	0x000041f0
        /*059c*/ 	.word	0x000000ff
        /*05a0*/ 	.word	0x00000000
        /*05a4*/ 	.short	0x0101
        /*05a6*/ 	.byte	0x08
	.zero		1


	//   ....[74]....
        /*05a8*/ 	.word	0x00004210
        /*05ac*/ 	.word	0x000000ff
        /*05b0*/ 	.word	0x00000088
        /*05b4*/ 	.short	0x010a
        /*05b6*/ 	.byte	0x07
	.zero		1


	//   ....[75]....
        /*05b8*/ 	.word	0x00004370
        /*05bc*/ 	.word	0x000000ff
        /*05c0*/ 	.word	0x00000068
        /*05c4*/ 	.short	0x010b
        /*05c6*/ 	.byte	0x07
	.zero		1


	//   ....[76]....
        /*05c8*/ 	.word	0x00004380
        /*05cc*/ 	.word	0x000000ff
        /*05d0*/ 	.word	0x00000000
        /*05d4*/ 	.short	0x0101
        /*05d6*/ 	.byte	0x08
	.zero		1


	//   ....[77]....
        /*05d8*/ 	.word	0x00004390
        /*05dc*/ 	.word	0x000000ff
        /*05e0*/ 	.word	0x00000090
        /*05e4*/ 	.short	0x010a
        /*05e6*/ 	.byte	0x07
	.zero		1


	//   ....[78]....
        /*05e8*/ 	.word	0x00004530
        /*05ec*/ 	.word	0x000000ff
        /*05f0*/ 	.word	0x00000070
        /*05f4*/ 	.short	0x010b
        /*05f6*/ 	.byte	0x07
	.zero		1


	//   ....[79]....
        /*05f8*/ 	.word	0x000045a0
        /*05fc*/ 	.word	0x000000ff
        /*0600*/ 	.word	0x00000000
        /*0604*/ 	.short	0x0101
        /*0606*/ 	.byte	0x08
	.zero		1


	//   ....[80]....
        /*0608*/ 	.word	0x000045d0
        /*060c*/ 	.word	0x000000ff
        /*0610*/ 	.word	0x00000098
        /*0614*/ 	.short	0x010a
        /*0616*/ 	.byte	0x07
	.zero		1


	//   ....[81]....
        /*0618*/ 	.word	0x000047e0
        /*061c*/ 	.word	0x000000ff
        /*0620*/ 	.word	0x00000078
        /*0624*/ 	.short	0x010b
        /*0626*/ 	.byte	0x07
	.zero		1


	//   ....[82]....
        /*0628*/ 	.word	0x00004800
        /*062c*/ 	.word	0x000000ff
        /*0630*/ 	.word	0x00000000
        /*0634*/ 	.short	0x0101
        /*0636*/ 	.byte	0x0d
	.zero		1


	//   ....[83]....
        /*0638*/ 	.word	0x00004830
        /*063c*/ 	.word	0x000000ff
        /*0640*/ 	.word	0x00000080
        /*0644*/ 	.short	0x010a
        /*0646*/ 	.byte	0x07
	.zero		1


	//   ....[84]....
        /*0648*/ 	.word	0x00004850
        /*064c*/ 	.word	0x000000ff
        /*0650*/ 	.word	0x00000088
        /*0654*/ 	.short	0x010a
        /*0656*/ 	.byte	0x07
	.zero		1


	//   ....[85]....
        /*0658*/ 	.word	0x00004870
        /*065c*/ 	.word	0x000000ff
        /*0660*/ 	.word	0x00000090
        /*0664*/ 	.short	0x010a
        /*0666*/ 	.byte	0x07
	.zero		1


	//   ....[86]....
        /*0668*/ 	.word	0x000048b0
        /*066c*/ 	.word	0x00000000
        /*0670*/ 	.word	0x00000098
        /*0674*/ 	.short	0x010a
        /*0676*/ 	.byte	0xff
	.zero		1


	//   ....[87]....
        /*0678*/ 	.word	0x00004c10
        /*067c*/ 	.word	0x00000000
        /*0680*/ 	.word	0x000000b0
        /*0684*/ 	.short	0x010a
        /*0686*/ 	.byte	0xff
	.zero		1


	//   ....[88]....
        /*0688*/ 	.word	0x00004d20
        /*068c*/ 	.word	0x00000000
        /*0690*/ 	.word	0x00000000
        /*0694*/ 	.short	0x0101
        /*0696*/ 	.byte	0xff
	.zero		1


	//   ....[89]....
        /*0698*/ 	.word	0x000057d0
        /*069c*/ 	.word	0x000000ff
        /*06a0*/ 	.word	0x00000060
        /*06a4*/ 	.short	0x010a
        /*06a6*/ 	.byte	0x30
	.zero		1


	//   ....[90]....
        /*06a8*/ 	.word	0x00005890
        /*06ac*/ 	.word	0x00000057
        /*06b0*/ 	.word	0x000000d0
        /*06b4*/ 	.short	0x010a
        /*06b6*/ 	.byte	0xff
	.zero		1


	//   ....[91]....
        /*06b8*/ 	.word	0x000059c0
        /*06bc*/ 	.word	0x000000ff
        /*06c0*/ 	.word	0x00000060
        /*06c4*/ 	.short	0x010a
        /*06c6*/ 	.byte	0x30
	.zero		1


	//   ....[92]....
        /*06c8*/ 	.word	0x00005b90
        /*06cc*/ 	.word	0x00000057
        /*06d0*/ 	.word	0x000000d0
        /*06d4*/ 	.short	0x010a
        /*06d6*/ 	.byte	0xff
	.zero		1


	//   ....[93]....
        /*06d8*/ 	.word	0x00006e10
        /*06dc*/ 	.word	0x00000000
        /*06e0*/ 	.word	0x00000000
        /*06e4*/ 	.short	0x0101
        /*06e6*/ 	.byte	0xff
	.zero		1


	//   ....[94]....
        /*06e8*/ 	.word	0x00006e20
        /*06ec*/ 	.word	0x00000003
        /*06f0*/ 	.word	0x00000060
        /*06f4*/ 	.short	0x010a
        /*06f6*/ 	.byte	0xff
	.zero		1


	//   ....[95]....
        /*06f8*/ 	.word	0x00006f00
        /*06fc*/ 	.word	0x00000003
        /*0700*/ 	.word	0x00000060
        /*0704*/ 	.short	0x010a
        /*0706*/ 	.byte	0xff
	.zero		1


	//   ....[96]....
        /*0708*/ 	.word	0x00008230
        /*070c*/ 	.word	0x00000055
        /*0710*/ 	.word	0x00000000
        /*0714*/ 	.short	0x0101
        /*0716*/ 	.byte	0xff
	.zero		1


	//   ....[97]....
        /*0718*/ 	.word	0x00008250
        /*071c*/ 	.word	0x00000000
        /*0720*/ 	.word	0x00000060
        /*0724*/ 	.short	0x010a
        /*0726*/ 	.byte	0xff
	.zero		1


	//   ....[98]....
        /*0728*/ 	.word	0x00008320
        /*072c*/ 	.word	0x00000000
        /*0730*/ 	.word	0x00000060
        /*0734*/ 	.short	0x010a
        /*0736*/ 	.byte	0xff
	.zero		1


	//   ....[99]....
        /*0738*/ 	.word	0x00009650
        /*073c*/ 	.word	0x00000054
        /*0740*/ 	.word	0x00000000
        /*0744*/ 	.short	0x0101
        /*0746*/ 	.byte	0xff
	.zero		1


	//   ....[100]....
        /*0748*/ 	.word	0x00009670
        /*074c*/ 	.word	0x00000003
        /*0750*/ 	.word	0x00000060
        /*0754*/ 	.short	0x010a
        /*0756*/ 	.byte	0xff
	.zero		1


	//   ....[101]....
        /*0758*/ 	.word	0x00009740
        /*075c*/ 	.word	0x00000003
        /*0760*/ 	.word	0x00000060
        /*0764*/ 	.short	0x010a
        /*0766*/ 	.byte	0xff
	.zero		1


	//   ....[102]....
        /*0768*/ 	.word	0x00009b00
        /*076c*/ 	.word	0x000000ff
        /*0770*/ 	.word	0x00000000
        /*0774*/ 	.short	0x0101
        /*0776*/ 	.byte	0x05
	.zero		1


	//   ....[103]....
        /*0778*/ 	.word	0x0000aac0
        /*077c*/ 	.word	0x00000000
        /*0780*/ 	.word	0x00000000
        /*0784*/ 	.short	0x0101
        /*0786*/ 	.byte	0xff
	.zero		1


	//   ....[104]....
        /*0788*/ 	.word	0x0000ad30
        /*078c*/ 	.word	0x000000ff
        /*0790*/ 	.word	0x00000000
        /*0794*/ 	.short	0x0101
        /*0796*/ 	.byte	0x04
	.zero		1


	//   ....[105]....
        /*0798*/ 	.word	0x0000ad50
        /*079c*/ 	.word	0x00000003
        /*07a0*/ 	.word	0x00000100
        /*07a4*/ 	.short	0x010a
        /*07a6*/ 	.byte	0xff
	.zero		1


	//   ....[106]....
        /*07a8*/ 	.word	0x0000adb0
        /*07ac*/ 	.word	0x00000002
        /*07b0*/ 	.word	0x00000030
        /*07b4*/ 	.short	0x010a
        /*07b6*/ 	.byte	0xff
	.zero		1


	//   ....[107]....
        /*07b8*/ 	.word	0x0000ae10
        /*07bc*/ 	.word	0x00000002
        /*07c0*/ 	.word	0x00000030
        /*07c4*/ 	.short	0x010a
        /*07c6*/ 	.byte	0xff
	.zero		1


	//   ....[108]....
        /*07c8*/ 	.word	0x0000ae60
        /*07cc*/ 	.word	0x00000002
        /*07d0*/ 	.word	0x000000b0
        /*07d4*/ 	.short	0x010a
        /*07d6*/ 	.byte	0xff
	.zero		1


	//   ....[109]....
        /*07d8*/ 	.word	0x0000aec0
        /*07dc*/ 	.word	0x00000000
        /*07e0*/ 	.word	0x00000000
        /*07e4*/ 	.short	0x010a
        /*07e6*/ 	.byte	0xff
	.zero		1


	//   ....[110]....
        /*07e8*/ 	.word	0x0000af20
        /*07ec*/ 	.word	0x00000000
        /*07f0*/ 	.word	0x00000000
        /*07f4*/ 	.short	0x010a
        /*07f6*/ 	.byte	0xff
	.zero		1


	//   ....[111]....
        /*07f8*/ 	.word	0x0000af80
        /*07fc*/ 	.word	0x00000000
        /*0800*/ 	.word	0x00000000
        /*0804*/ 	.short	0x010a
        /*0806*/ 	.byte	0xff
	.zero		1


	//   ....[112]....
        /*0808*/ 	.word	0x0000afe0
        /*080c*/ 	.word	0x00000000
        /*0810*/ 	.word	0x00000000
        /*0814*/ 	.short	0x010a
        /*0816*/ 	.byte	0xff
	.zero		1


	//   ....[113]....
        /*0818*/ 	.word	0x0000b040
        /*081c*/ 	.word	0x00000000
        /*0820*/ 	.word	0x00000000
        /*0824*/ 	.short	0x010a
        /*0826*/ 	.byte	0xff
	.zero		1


	//   ....[114]....
        /*0828*/ 	.word	0x0000b090
        /*082c*/ 	.word	0x00000000
        /*0830*/ 	.word	0x000000f0
        /*0834*/ 	.short	0x010a
        /*0836*/ 	.byte	0xff
	.zero		1


	//   ....[115]....
        /*0838*/ 	.word	0x0000b0f0
        /*083c*/ 	.word	0x00000000
        /*0840*/ 	.word	0x000000c0
        /*0844*/ 	.short	0x010a
        /*0846*/ 	.byte	0xff
	.zero		1


	//   ....[116]....
        /*0848*/ 	.word	0x0000b140
        /*084c*/ 	.word	0x00000000
        /*0850*/ 	.word	0x000000b0
        /*0854*/ 	.short	0x010a
        /*0856*/ 	.byte	0xff
	.zero		1


	//   ....[117]....
        /*0858*/ 	.word	0x0000b1a0
        /*085c*/ 	.word	0x00000000
        /*0860*/ 	.word	0x000000c0
        /*0864*/ 	.short	0x010a
        /*0866*/ 	.byte	0xff
	.zero		1


	//   ....[118]....
        /*0868*/ 	.word	0x0000b1f0
        /*086c*/ 	.word	0x00000000
        /*0870*/ 	.word	0x000000b0
        /*0874*/ 	.short	0x010a
        /*0876*/ 	.byte	0xff
	.zero		1


	//   ....[119]....
        /*0878*/ 	.word	0x0000b250
        /*087c*/ 	.word	0x00000003
        /*0880*/ 	.word	0x000000e0
        /*0884*/ 	.short	0x010a
        /*0886*/ 	.byte	0xff
	.zero		1


	//   ....[120]....
        /*0888*/ 	.word	0x0000b2b0
        /*088c*/ 	.word	0x00000000
        /*0890*/ 	.word	0x00000000
        /*0894*/ 	.short	0x010a
        /*0896*/ 	.byte	0xff
	.zero		1


	//   ....[121]....
        /*0898*/ 	.word	0x0000b310
        /*089c*/ 	.word	0x00000000
        /*08a0*/ 	.word	0x00000000
        /*08a4*/ 	.short	0x010a
        /*08a6*/ 	.byte	0xff
	.zero		1


	//   ....[122]....
        /*08a8*/ 	.word	0x0000b370
        /*08ac*/ 	.word	0x00000000
        /*08b0*/ 	.word	0x00000000
        /*08b4*/ 	.short	0x010a
        /*08b6*/ 	.byte	0xff
	.zero		1


	//   ....[123]....
        /*08b8*/ 	.word	0x0000b3c0
        /*08bc*/ 	.word	0x00000000
        /*08c0*/ 	.word	0x000000b0
        /*08c4*/ 	.short	0x010a
        /*08c6*/ 	.byte	0xff
	.zero		1


	//   ....[124]....
        /*08c8*/ 	.word	0x0000b420
        /*08cc*/ 	.word	0x00000000
        /*08d0*/ 	.word	0x000000a8
        /*08d4*/ 	.short	0x010a
        /*08d6*/ 	.byte	0xff
	.zero		1


	//   ....[125]....
        /*08d8*/ 	.word	0x0000b480
        /*08dc*/ 	.word	0x00000003
        /*08e0*/ 	.word	0x00000080
        /*08e4*/ 	.short	0x010a
        /*08e6*/ 	.byte	0xff
	.zero		1


	//   ....[126]....
        /*08e8*/ 	.word	0x0000b4e0
        /*08ec*/ 	.word	0x00000003
        /*08f0*/ 	.word	0x00000088
        /*08f4*/ 	.short	0x010a
        /*08f6*/ 	.byte	0xff
	.zero		1


	//   ....[127]....
        /*08f8*/ 	.word	0x0000b540
        /*08fc*/ 	.word	0x00000003
        /*0900*/ 	.word	0x00000090
        /*0904*/ 	.short	0x010a
        /*0906*/ 	.byte	0xff
	.zero		1


	//   ....[128]....
        /*0908*/ 	.word	0x0000b5a0
        /*090c*/ 	.word	0x00000003
        /*0910*/ 	.word	0x00000098
        /*0914*/ 	.short	0x010a
        /*0916*/ 	.byte	0xff
	.zero		1


	//   ....[129]....
        /*0918*/ 	.word	0x0000b600
        /*091c*/ 	.word	0x00000000
        /*0920*/ 	.word	0x00000080
        /*0924*/ 	.short	0x010a
        /*0926*/ 	.byte	0xff
	.zero		1


	//   ....[130]....
        /*0928*/ 	.word	0x0000b660
        /*092c*/ 	.word	0x00000000
        /*0930*/ 	.word	0x00000088
        /*0934*/ 	.short	0x010a
        /*0936*/ 	.byte	0xff
	.zero		1


	//   ....[131]....
        /*0938*/ 	.word	0x0000b6c0
        /*093c*/ 	.word	0x00000000
        /*0940*/ 	.word	0x00000090
        /*0944*/ 	.short	0x010a
        /*0946*/ 	.byte	0xff
	.zero		1


	//   ....[132]....
        /*0948*/ 	.word	0x0000b710
        /*094c*/ 	.word	0x00000000
        /*0950*/ 	.word	0x000000b0
        /*0954*/ 	.short	0x010a
        /*0956*/ 	.byte	0xff
	.zero		1


	//   ....[133]....
        /*0958*/ 	.word	0x0000b770
        /*095c*/ 	.word	0x00000003
        /*0960*/ 	.word	0x00000060
        /*0964*/ 	.short	0x010a
        /*0966*/ 	.byte	0xff
	.zero		1


	//   ....[134]....
        /*0968*/ 	.word	0x0000b7c0
        /*096c*/ 	.word	0x00000057
        /*0970*/ 	.word	0x000000d0
        /*0974*/ 	.short	0x010a
        /*0976*/ 	.byte	0xff
	.zero		1


	//   ....[135]....
        /*0978*/ 	.word	0x0000b810
        /*097c*/ 	.word	0x00000003
        /*0980*/ 	.word	0x00000060
        /*0984*/ 	.short	0x010a
        /*0986*/ 	.byte	0xff
	.zero		1


	//   ....[136]....
        /*0988*/ 	.word	0x0000b860
        /*098c*/ 	.word	0x00000000
        /*0990*/ 	.word	0x00000060
        /*0994*/ 	.short	0x010a
        /*0996*/ 	.byte	0xff
	.zero		1


	//   ....[137]....
        /*0998*/ 	.word	0x0000b8b0
        /*099c*/ 	.word	0x00000003
        /*09a0*/ 	.word	0x00000060
        /*09a4*/ 	.short	0x010a
        /*09a6*/ 	.byte	0xff
	.zero		1


	//----- nvinfo : EIATTR_NUM_MBARRIERS
	.align		4
.L_47:
        /*09a8*/ 	.byte	0x03, 0x38
        /*09aa*/ 	.short	0x0022


	//----- nvinfo : EIATTR_EXIT_INSTR_OFFSETS
	.align		4
        /*09ac*/ 	.byte	0x04, 0x1c
        /*09ae*/ 	.short	(.L_49 - .L_48)


	//   ....[0]....
.L_48:
        /*09b0*/ 	.word	0x00002630


	//   ....[1]....
        /*09b4*/ 	.word	0x00002b20


	//   ....[2]....
        /*09b8*/ 	.word	0x00002b80


	//   ....[3]....
        /*09bc*/ 	.word	0x00003880


	//   ....[4]....
        /*09c0*/ 	.word	0x000048e0


	//   ....[5]....
        /*09c4*/ 	.word	0x00004920


	//   ....[6]....
        /*09c8*/ 	.word	0x0000ac20


	//   ....[7]....
        /*09cc*/ 	.word	0x0000aca0


	//   ....[8]....
        /*09d0*/ 	.word	0x0000acd0


	//   ....[9]....
        /*09d4*/ 	.word	0x0000ad40


	//----- nvinfo : EIATTR_MAX_THREADS
	.align		4
.L_49:
        /*09d8*/ 	.byte	0x04, 0x05
        /*09da*/ 	.short	(.L_51 - .L_50)
.L_50:
        /*09dc*/ 	.word	0x00000100
        /*09e0*/ 	.word	0x00000001
        /*09e4*/ 	.word	0x00000001


	//----- nvinfo : EIATTR_CRS_STACK_SIZE
	.align		4
.L_51:
        /*09e8*/ 	.byte	0x04, 0x1e
        /*09ea*/ 	.short	(.L_53 - .L_52)
.L_52:
        /*09ec*/ 	.word	0x00000000


	//----- nvinfo : EIATTR_CBANK_PARAM_SIZE
	.align		4
.L_53:
        /*09f0*/ 	.byte	0x03, 0x19
        /*09f2*/ 	.short	0x0800


	//----- nvinfo : EIATTR_PARAM_CBANK
	.align		4
        /*09f4*/ 	.byte	0x04, 0x0a
        /*09f6*/ 	.short	(.L_55 - .L_54)
	.align		4
.L_54:
        /*09f8*/ 	.word	index@(.nv.constant0._ZN7cutlass13device_kernelINS_4gemm6kernel13GemmUniversalIN4cute5tupleIJiiiiEEENS1_10collective13CollectiveMmaINS1_35MainloopSm100TmaUmmaWarpSpecializedILi6ELi2ELi2ENS5_IJNS4_1CILi1EEESB_SB_EEEEENS5_IJNSA_ILi128EEENSA_ILi256EEENSA_ILi32EEEEEENS_6half_tENS5_IJlSB_lEEESI_SJ_NS4_8TiledMMAINS4_8MMA_AtomIJNS4_20SM100_MMA_F16BF16_SSISI_SI_fLi128ELi256ELNS4_4UMMA5MajorE0ELSO_0ELNSN_7ScaleInE0ELSP_0EEEEEENS4_6LayoutISC_NS5_IJNSA_ILi0EEEST_ST_EEEEENS5_IJNS4_10UnderscoreESW_SW_EEEEENS4_13SM90_TMA_LOADENS4_14ComposedLayoutINS4_7SwizzleILi2ELi4ELi3EEENS4_18smem_ptr_flag_bitsILi16EEENSS_INS5_IJNSA_ILi8EEESG_EEENS5_IJSG_SB_EEEEEEEvNS4_8identityESZ_S19_vS1A_EENS_8epilogue10collective18CollectiveEpilogueINS1C_23Sm100TmaWarpSpecializedILi4ELi2ELi64ELb1ELb0EEEJSH_NS5_IJNSS_ISE_SB_EENSS_INSA_ILi64EEESB_EEEEESI_SJ_SI_SJ_NS1C_6fusion15FusionCallbacksIS1G_NS1L_17LinearCombinationISI_fSI_fLNS_15FloatRoundStyleE2EEESH_S1K_JEEENS4_5SM1004TMEM4LOAD26SM100_TMEM_LOAD_32dp32b64xESZ_NS10_INS11_ILi3ELi4ELi3EEES14_NSS_INS5_IJS15_S1I_EEENS5_IJS1I_SB_EEEEEEENS4_39AutoVectorizingCopyWithAssumedAlignmentILi128EEENS4_14SM90_TMA_STOREES1Z_S21_S21_EEEvvEEEEvNT_6ParamsE)
        /*09fc*/ 	.short	0x0380
        /*09fe*/ 	.short	0x0800


	//----- nvinfo : EIATTR_SW_WAR
	.align		4
.L_55:
        /*0a00*/ 	.byte	0x04, 0x36
        /*0a02*/ 	.short	(.L_57 - .L_56)
.L_56:
        /*0a04*/ 	.word	0x00000008
.L_57:


//--------------------- .nv.callgraph             --------------------------
	.section	.nv.callgraph,"",@"SHT_CUDA_CALLGRAPH"
	.align	4
	.sectionentsize	8
	.align		4
        /*0000*/ 	.word	0x00000000
	.align		4
        /*0004*/ 	.word	0xffffffff
	.align		4
        /*0008*/ 	.word	index@(_ZN7cutlass13device_kernelINS_4gemm6kernel13GemmUniversalIN4cute5tupleIJiiiiEEENS1_10collective13CollectiveMmaINS1_35MainloopSm100TmaUmmaWarpSpecializedILi6ELi2ELi2ENS5_IJNS4_1CILi1EEESB_SB_EEEEENS5_IJNSA_ILi128EEENSA_ILi256EEENSA_ILi32EEEEEENS_6half_tENS5_IJlSB_lEEESI_SJ_NS4_8TiledMMAINS4_8MMA_AtomIJNS4_20SM100_MMA_F16BF16_SSISI_SI_fLi128ELi256ELNS4_4UMMA5MajorE0ELSO_0ELNSN_7ScaleInE0ELSP_0EEEEEENS4_6LayoutISC_NS5_IJNSA_ILi0EEEST_ST_EEEEENS5_IJNS4_10UnderscoreESW_SW_EEEEENS4_13SM90_TMA_LOADENS4_14ComposedLayoutINS4_7SwizzleILi2ELi4ELi3EEENS4_18smem_ptr_flag_bitsILi16EEENSS_INS5_IJNSA_ILi8EEESG_EEENS5_IJSG_SB_EEEEEEEvNS4_8identityESZ_S19_vS1A_EENS_8epilogue10collective18CollectiveEpilogueINS1C_23Sm100TmaWarpSpecializedILi4ELi2ELi64ELb1ELb0EEEJSH_NS5_IJNSS_ISE_SB_EENSS_INSA_ILi64EEESB_EEEEESI_SJ_SI_SJ_NS1C_6fusion15FusionCallbacksIS1G_NS1L_17LinearCombinationISI_fSI_fLNS_15FloatRoundStyleE2EEESH_S1K_JEEENS4_5SM1004TMEM4LOAD26SM100_TMEM_LOAD_32dp32b64xESZ_NS10_INS11_ILi3ELi4ELi3EEES14_NSS_INS5_IJS15_S1I_EEENS5_IJS1I_SB_EEEEEEENS4_39AutoVectorizingCopyWithAssumedAlignmentILi128EEENS4_14SM90_TMA_STOREES1Z_S21_S21_EEEvvEEEEvNT_6ParamsE)
	.align		4
        /*000c*/ 	.word	index@(__assertfail)
	.align		4
        /*0010*/ 	.word	0x00000000
	.align		4
        /*0014*/ 	.word	0xfffffffe
	.align		4
        /*0018*/ 	.word	0x00000000
	.align		4
        /*001c*/ 	.word	0xfffffffd
	.align		4
        /*0020*/ 	.word	0x00000000
	.align		4
        /*0024*/ 	.word	0xfffffffc


//--------------------- .nv.constant4             --------------------------
	.section	.nv.constant4,"a",@progbits
	.align	8
	.align		8
.nv.constant4:
        /*0000*/ 	.dword	__assertfail
	.align		8
        /*0008*/ 	.dword	__unnamed_1
	.align		8
        /*0010*/ 	.dword	__unnamed_2
	.align		8
        /*0018*/ 	.dword	_ZN40_INTERNAL_6f568889_4_k_cu_8fa5cc50_335214cuda3std3__45__cpo5beginE
	.align		8
        /*0020*/ 	.dword	_ZN40_INTERNAL_6f568889_4_k_cu_8fa5cc50_335214cuda3std3__45__cpo3endE
	.align		8
        /*0028*/ 	.dword	_ZN40_INTERNAL_6f568889_4_k_cu_8fa5cc50_335214cuda3std3__45__cpo6cbeginE
	.align		8
        /*0030*/ 	.dword	_ZN40_INTERNAL_6f568889_4_k_cu_8fa5cc50_335214cuda3std3__45__cpo4cendE
	.align		8
        /*0038*/ 	.dword	_ZN40_INTERNAL_6f568889_4_k_cu_8fa5cc50_335214cuda3std3__442_GLOBAL__N__6f568889_4_k_cu_8fa5cc50_335216ignoreE
	.align		8
        /*0040*/ 	.dword	_ZN40_INTERNAL_6f568889_4_k_cu_8fa5cc50_335214cuda3std3__419piecewise_constructE
	.align		8
        /*0048*/ 	.dword	_ZN40_INTERNAL_6f568889_4_k_cu_8fa5cc50_335214cuda3std3__48in_placeE
	.align		8
        /*0050*/ 	.dword	_ZN40_INTERNAL_6f568889_4_k_cu_8fa5cc50_335214cuda3std6ranges3__45__cpo4swapE
	.align		8
        /*0058*/ 	.dword	_ZN40_INTERNAL_6f568889_4_k_cu_8fa5cc50_335214cuda3std6ranges3__45__cpo9iter_moveE
	.align		8
        /*0060*/ 	.dword	_ZN40_INTERNAL_6f568889_4_k_cu_8fa5cc50_335214cute7productE
	.align		8
        /*0068*/ 	.dword	_ZN40_INTERNAL_6f568889_4_k_cu_8fa5cc50_335214cute1_E
	.align		8
        /*0070*/ 	.dword	$str$25
	.align		8
        /*0078*/ 	.dword	$str$26
	.align		8
        /*0080*/ 	.dword	$str$27
	.align		8
        /*0088*/ 	.dword	$str$28


//--------------------- .text._ZN7cutlass13device_kernelINS_4gemm6kernel13GemmUniversalIN4cute5tupleIJiiiiEEENS1_10collective13CollectiveMmaINS1_35MainloopSm100TmaUmmaWarpSpecializedILi6ELi2ELi2ENS5_IJNS4_1CILi1EEESB_SB_EEEEENS5_IJNSA_ILi128EEENSA_ILi256EEENSA_ILi32EEEEEENS_6half_tENS5_IJlSB_lEEESI_SJ_NS4_8TiledMMAINS4_8MMA_AtomIJNS4_20SM100_MMA_F16BF16_SSISI_SI_fLi128ELi256ELNS4_4UMMA5MajorE0ELSO_0ELNSN_7ScaleInE0ELSP_0EEEEEENS4_6LayoutISC_NS5_IJNSA_ILi0EEEST_ST_EEEEENS5_IJNS4_10UnderscoreESW_SW_EEEEENS4_13SM90_TMA_LOADENS4_14ComposedLayoutINS4_7SwizzleILi2ELi4ELi3EEENS4_18smem_ptr_flag_bitsILi16EEENSS_INS5_IJNSA_ILi8EEESG_EEENS5_IJSG_SB_EEEEEEEvNS4_8identityESZ_S19_vS1A_EENS_8epilogue10collective18CollectiveEpilogueINS1C_23Sm100TmaWarpSpecializedILi4ELi2ELi64ELb1ELb0EEEJSH_NS5_IJNSS_ISE_SB_EENSS_INSA_ILi64EEESB_EEEEESI_SJ_SI_SJ_NS1C_6fusion15FusionCallbacksIS1G_NS1L_17LinearCombinationISI_fSI_fLNS_15FloatRoundStyleE2EEESH_S1K_JEEENS4_5SM1004TMEM4LOAD26SM100_TMEM_LOAD_32dp32b64xESZ_NS10_INS11_ILi3ELi4ELi3EEES14_NSS_INS5_IJS15_S1I_EEENS5_IJS1I_SB_EEEEEEENS4_39AutoVectorizingCopyWithAssumedAlignmentILi128EEENS4_14SM90_TMA_STOREES1Z_S21_S21_EEEvvEEEEvNT_6ParamsE --------------------------
	.section	.text._ZN7cutlass13device_kernelINS_4gemm6kernel13GemmUniversalIN4cute5tupleIJiiiiEEENS1_10collective13CollectiveMmaINS1_35MainloopSm100TmaUmmaWarpSpecializedILi6ELi2ELi2ENS5_IJNS4_1CILi1EEESB_SB_EEEEENS5_IJNSA_ILi128EEENSA_ILi256EEENSA_ILi32EEEEEENS_6half_tENS5_IJlSB_lEEESI_SJ_NS4_8TiledMMAINS4_8MMA_AtomIJNS4_20SM100_MMA_F16BF16_SSISI_SI_fLi128ELi256ELNS4_4UMMA5MajorE0ELSO_0ELNSN_7ScaleInE0ELSP_0EEEEEENS4_6LayoutISC_NS5_IJNSA_ILi0EEEST_ST_EEEEENS5_IJNS4_10UnderscoreESW_SW_EEEEENS4_13SM90_TMA_LOADENS4_14ComposedLayoutINS4_7SwizzleILi2ELi4ELi3EEENS4_18smem_ptr_flag_bitsILi16EEENSS_INS5_IJNSA_ILi8EEESG_EEENS5_IJSG_SB_EEEEEEEvNS4_8identityESZ_S19_vS1A_EENS_8epilogue10collective18CollectiveEpilogueINS1C_23Sm100TmaWarpSpecializedILi4ELi2ELi64ELb1ELb0EEEJSH_NS5_IJNSS_ISE_SB_EENSS_INSA_ILi64EEESB_EEEEESI_SJ_SI_SJ_NS1C_6fusion15FusionCallbacksIS1G_NS1L_17LinearCombinationISI_fSI_fLNS_15FloatRoundStyleE2EEESH_S1K_JEEENS4_5SM1004TMEM4LOAD26SM100_TMEM_LOAD_32dp32b64xESZ_NS10_INS11_ILi3ELi4ELi3EEES14_NSS_INS5_IJS15_S1I_EEENS5_IJS1I_SB_EEEEEEENS4_39AutoVectorizingCopyWithAssumedAlignmentILi128EEENS4_14SM90_TMA_STOREES1Z_S21_S21_EEEvvEEEEvNT_6ParamsE,"ax",@progbits
	.align	128
.text._ZN7cutlass13device_kernelINS_4gemm6kernel13GemmUniversalIN4cute5tupleIJiiiiEEENS1_10collective13CollectiveMmaINS1_35MainloopSm100TmaUmmaWarpSpecializedILi6ELi2ELi2ENS5_IJNS4_1CILi1EEESB_SB_EEEEENS5_IJNSA_ILi128EEENSA_ILi256EEENSA_ILi32EEEEEENS_6half_tENS5_IJlSB_lEEESI_SJ_NS4_8TiledMMAINS4_8MMA_AtomIJNS4_20SM100_MMA_F16BF16_SSISI_SI_fLi128ELi256ELNS4_4UMMA5MajorE0ELSO_0ELNSN_7ScaleInE0ELSP_0EEEEEENS4_6LayoutISC_NS5_IJNSA_ILi0EEEST_ST_EEEEENS5_IJNS4_10UnderscoreESW_SW_EEEEENS4_13SM90_TMA_LOADENS4_14ComposedLayoutINS4_7SwizzleILi2ELi4ELi3EEENS4_18smem_ptr_flag_bitsILi16EEENSS_INS5_IJNSA_ILi8EEESG_EEENS5_IJSG_SB_EEEEEEEvNS4_8identityESZ_S19_vS1A_EENS_8epilogue10collective18CollectiveEpilogueINS1C_23Sm100TmaWarpSpecializedILi4ELi2ELi64ELb1ELb0EEEJSH_NS5_IJNSS_ISE_SB_EENSS_INSA_ILi64EEESB_EEEEESI_SJ_SI_SJ_NS1C_6fusion15FusionCallbacksIS1G_NS1L_17LinearCombinationISI_fSI_fLNS_15FloatRoundStyleE2EEESH_S1K_JEEENS4_5SM1004TMEM4LOAD26SM100_TMEM_LOAD_32dp32b64xESZ_NS10_INS11_ILi3ELi4ELi3EEES14_NSS_INS5_IJS15_S1I_EEENS5_IJS1I_SB_EEEEEEENS4_39AutoVectorizingCopyWithAssumedAlignmentILi128EEENS4_14SM90_TMA_STOREES1Z_S21_S21_EEEvvEEEEvNT_6ParamsE:
        .type           _ZN7cutlass13device_kernelINS_4gemm6kernel13GemmUniversalIN4cute5tupleIJiiiiEEENS1_10collective13CollectiveMmaINS1_35MainloopSm100TmaUmmaWarpSpecializedILi6ELi2ELi2ENS5_IJNS4_1CILi1EEESB_SB_EEEEENS5_IJNSA_ILi128EEENSA_ILi256EEENSA_ILi32EEEEEENS_6half_tENS5_IJlSB_lEEESI_SJ_NS4_8TiledMMAINS4_8MMA_AtomIJNS4_20SM100_MMA_F16BF16_SSISI_SI_fLi128ELi256ELNS4_4UMMA5MajorE0ELSO_0ELNSN_7ScaleInE0ELSP_0EEEEEENS4_6LayoutISC_NS5_IJNSA_ILi0EEEST_ST_EEEEENS5_IJNS4_10UnderscoreESW_SW_EEEEENS4_13SM90_TMA_LOADENS4_14ComposedLayoutINS4_7SwizzleILi2ELi4ELi3EEENS4_18smem_ptr_flag_bitsILi16EEENSS_INS5_IJNSA_ILi8EEESG_EEENS5_IJSG_SB_EEEEEEEvNS4_8identityESZ_S19_vS1A_EENS_8epilogue10collective18CollectiveEpilogueINS1C_23Sm100TmaWarpSpecializedILi4ELi2ELi64ELb1ELb0EEEJSH_NS5_IJNSS_ISE_SB_EENSS_INSA_ILi64EEESB_EEEEESI_SJ_SI_SJ_NS1C_6fusion15FusionCallbacksIS1G_NS1L_17LinearCombinationISI_fSI_fLNS_15FloatRoundStyleE2EEESH_S1K_JEEENS4_5SM1004TMEM4LOAD26SM100_TMEM_LOAD_32dp32b64xESZ_NS10_INS11_ILi3ELi4ELi3EEES14_NSS_INS5_IJS15_S1I_EEENS5_IJS1I_SB_EEEEEEENS4_39AutoVectorizingCopyWithAssumedAlignmentILi128EEENS4_14SM90_TMA_STOREES1Z_S21_S21_EEEvvEEEEvNT_6ParamsE,@function
        .size           _ZN7cutlass13device_kernelINS_4gemm6kernel13GemmUniversalIN4cute5tupleIJiiiiEEENS1_10collective13CollectiveMmaINS1_35MainloopSm100TmaUmmaWarpSpecializedILi6ELi2ELi2ENS5_IJNS4_1CILi1EEESB_SB_EEEEENS5_IJNSA_ILi128EEENSA_ILi256EEENSA_ILi32EEEEEENS_6half_tENS5_IJlSB_lEEESI_SJ_NS4_8TiledMMAINS4_8MMA_AtomIJNS4_20SM100_MMA_F16BF16_SSISI_SI_fLi128ELi256ELNS4_4UMMA5MajorE0ELSO_0ELNSN_7ScaleInE0ELSP_0EEEEEENS4_6LayoutISC_NS5_IJNSA_ILi0EEEST_ST_EEEEENS5_IJNS4_10UnderscoreESW_SW_EEEEENS4_13SM90_TMA_LOADENS4_14ComposedLayoutINS4_7SwizzleILi2ELi4ELi3EEENS4_18smem_ptr_flag_bitsILi16EEENSS_INS5_IJNSA_ILi8EEESG_EEENS5_IJSG_SB_EEEEEEEvNS4_8identityESZ_S19_vS1A_EENS_8epilogue10collective18CollectiveEpilogueINS1C_23Sm100TmaWarpSpecializedILi4ELi2ELi64ELb1ELb0EEEJSH_NS5_IJNSS_ISE_SB_EENSS_INSA_ILi64EEESB_EEEEESI_SJ_SI_SJ_NS1C_6fusion15FusionCallbacksIS1G_NS1L_17LinearCombinationISI_fSI_fLNS_15FloatRoundStyleE2EEESH_S1K_JEEENS4_5SM1004TMEM4LOAD26SM100_TMEM_LOAD_32dp32b64xESZ_NS10_INS11_ILi3ELi4ELi3EEES14_NSS_INS5_IJS15_S1I_EEENS5_IJS1I_SB_EEEEEEENS4_39AutoVectorizingCopyWithAssumedAlignmentILi128EEENS4_14SM90_TMA_STOREES1Z_S21_S21_EEEvvEEEEvNT_6ParamsE,(.L_x_176 - _ZN7cutlass13device_kernelINS_4gemm6kernel13GemmUniversalIN4cute5tupleIJiiiiEEENS1_10collective13CollectiveMmaINS1_35MainloopSm100TmaUmmaWarpSpecializedILi6ELi2ELi2ENS5_IJNS4_1CILi1EEESB_SB_EEEEENS5_IJNSA_ILi128EEENSA_ILi256EEENSA_ILi32EEEEEENS_6half_tENS5_IJlSB_lEEESI_SJ_NS4_8TiledMMAINS4_8MMA_AtomIJNS4_20SM100_MMA_F16BF16_SSISI_SI_fLi128ELi256ELNS4_4UMMA5MajorE0ELSO_0ELNSN_7ScaleInE0ELSP_0EEEEEENS4_6LayoutISC_NS5_IJNSA_ILi0EEEST_ST_EEEEENS5_IJNS4_10UnderscoreESW_SW_EEEEENS4_13SM90_TMA_LOADENS4_14ComposedLayoutINS4_7SwizzleILi2ELi4ELi3EEENS4_18smem_ptr_flag_bitsILi16EEENSS_INS5_IJNSA_ILi8EEESG_EEENS5_IJSG_SB_EEEEEEEvNS4_8identityESZ_S19_vS1A_EENS_8epilogue10collective18CollectiveEpilogueINS1C_23Sm100TmaWarpSpecializedILi4ELi2ELi64ELb1ELb0EEEJSH_NS5_IJNSS_ISE_SB_EENSS_INSA_ILi64EEESB_EEEEESI_SJ_SI_SJ_NS1C_6fusion15FusionCallbacksIS1G_NS1L_17LinearCombinationISI_fSI_fLNS_15FloatRoundStyleE2EEESH_S1K_JEEENS4_5SM1004TMEM4LOAD26SM100_TMEM_LOAD_32dp32b64xESZ_NS10_INS11_ILi3ELi4ELi3EEES14_NSS_INS5_IJS15_S1I_EEENS5_IJS1I_SB_EEEEEEENS4_39AutoVectorizingCopyWithAssumedAlignmentILi128EEENS4_14SM90_TMA_STOREES1Z_S21_S21_EEEvvEEEEvNT_6ParamsE)
        .other          _ZN7cutlass13device_kernelINS_4gemm6kernel13GemmUniversalIN4cute5tupleIJiiiiEEENS1_10collective13CollectiveMmaINS1_35MainloopSm100TmaUmmaWarpSpecializedILi6ELi2ELi2ENS5_IJNS4_1CILi1EEESB_SB_EEEEENS5_IJNSA_ILi128EEENSA_ILi256EEENSA_ILi32EEEEEENS_6half_tENS5_IJlSB_lEEESI_SJ_NS4_8TiledMMAINS4_8MMA_AtomIJNS4_20SM100_MMA_F16BF16_SSISI_SI_fLi128ELi256ELNS4_4UMMA5MajorE0ELSO_0ELNSN_7ScaleInE0ELSP_0EEEEEENS4_6LayoutISC_NS5_IJNSA_ILi0EEEST_ST_EEEEENS5_IJNS4_10UnderscoreESW_SW_EEEEENS4_13SM90_TMA_LOADENS4_14ComposedLayoutINS4_7SwizzleILi2ELi4ELi3EEENS4_18smem_ptr_flag_bitsILi16EEENSS_INS5_IJNSA_ILi8EEESG_EEENS5_IJSG_SB_EEEEEEEvNS4_8identityESZ_S19_vS1A_EENS_8epilogue10collective18CollectiveEpilogueINS1C_23Sm100TmaWarpSpecializedILi4ELi2ELi64ELb1ELb0EEEJSH_NS5_IJNSS_ISE_SB_EENSS_INSA_ILi64EEESB_EEEEESI_SJ_SI_SJ_NS1C_6fusion15FusionCallbacksIS1G_NS1L_17LinearCombinationISI_fSI_fLNS_15FloatRoundStyleE2EEESH_S1K_JEEENS4_5SM1004TMEM4LOAD26SM100_TMEM_LOAD_32dp32b64xESZ_NS10_INS11_ILi3ELi4ELi3EEES14_NSS_INS5_IJS15_S1I_EEENS5_IJS1I_SB_EEEEEEENS4_39AutoVectorizingCopyWithAssumedAlignmentILi128EEENS4_14SM90_TMA_STOREES1Z_S21_S21_EEEvvEEEEvNT_6ParamsE,@"STO_CUDA_ENTRY STV_DEFAULT"
_ZN7cutlass13device_kernelINS_4gemm6kernel13GemmUniversalIN4cute5tupleIJiiiiEEENS1_10collective13CollectiveMmaINS1_35MainloopSm100TmaUmmaWarpSpecializedILi6ELi2ELi2ENS5_IJNS4_1CILi1EEESB_SB_EEEEENS5_IJNSA_ILi128EEENSA_ILi256EEENSA_ILi32EEEEEENS_6half_tENS5_IJlSB_lEEESI_SJ_NS4_8TiledMMAINS4_8MMA_AtomIJNS4_20SM100_MMA_F16BF16_SSISI_SI_fLi128ELi256ELNS4_4UMMA5MajorE0ELSO_0ELNSN_7ScaleInE0ELSP_0EEEEEENS4_6LayoutISC_NS5_IJNSA_ILi0EEEST_ST_EEEEENS5_IJNS4_10UnderscoreESW_SW_EEEEENS4_13SM90_TMA_LOADENS4_14ComposedLayoutINS4_7SwizzleILi2ELi4ELi3EEENS4_18smem_ptr_flag_bitsILi16EEENSS_INS5_IJNSA_ILi8EEESG_EEENS5_IJSG_SB_EEEEEEEvNS4_8identityESZ_S19_vS1A_EENS_8epilogue10collective18CollectiveEpilogueINS1C_23Sm100TmaWarpSpecializedILi4ELi2ELi64ELb1ELb0EEEJSH_NS5_IJNSS_ISE_SB_EENSS_INSA_ILi64EEESB_EEEEESI_SJ_SI_SJ_NS1C_6fusion15FusionCallbacksIS1G_NS1L_17LinearCombinationISI_fSI_fLNS_15FloatRoundStyleE2EEESH_S1K_JEEENS4_5SM1004TMEM4LOAD26SM100_TMEM_LOAD_32dp32b64xESZ_NS10_INS11_ILi3ELi4ELi3EEES14_NSS_INS5_IJS15_S1I_EEENS5_IJS1I_SB_EEEEEEENS4_39AutoVectorizingCopyWithAssumedAlignmentILi128EEENS4_14SM90_TMA_STOREES1Z_S21_S21_EEEvvEEEEvNT_6ParamsE:
[----:B------:R-:W1:Y:S01]  /*0000*/  LDC R1, c[0x0][0x37c] ;  /* 0x0000df00ff017b82 */ /* 0x000e620000000800 */
[----:B------:R-:W2:Y:S01]  /*0010*/  S2R R170, SR_TID.X ;  /* 0x0000000000aa7919 */ /* 0x000ea20000002100 */
[----:B------:R-:W3:Y:S01]  /*0020*/  LDCU.64 UR4, c[0x0][0x890] ;  /* 0x00011200ff0477ac */ /* 0x000ee20008000a00 */
[----:B------:R-:W-:Y:S02]  /*0030*/  PRMT R155, RZ, 0x7610, R155 ;  /* 0x00007610ff9b7816 */ /* 0x000fe4000000009b */
[----:B------:R-:W-:Y:S01]  /*0040*/  ELECT P5, URZ, PT ;  /* 0x0000000000ff782f */ /* 0x000fe200038a0000 */
[----:B------:R-:W4:Y:S01]  /*0050*/  LDCU.64 UR46, c[0x0][0x358] ;  /* 0x00006b00ff2e77ac */ /* 0x000f220008000a00 */
[----:B---3--:R-:W-:-:S04]  /*0060*/  UISETP.NE.U32.AND UP0, UPT, UR4, URZ, UPT ;  /* 0x000000ff0400728c */ /* 0x008fc8000bf05070 */
[----:B------:R-:W-:Y:S01]  /*0070*/  UISETP.NE.AND.EX UP0, UPT, UR5, URZ, UPT, UP0 ;  /* 0x000000ff0500728c */ /* 0x000fe2000bf05300 */
[----:B--2---:R-:W-:-:S05]  /*0080*/  SHF.R.U32.HI R162, RZ, 0x5, R170 ;  /* 0x00000005ffa27819 */ /* 0x004fca00000116aa */
[----:B------:R-:W2:Y:S02]  /*0090*/  SHFL.IDX PT, R0, R162, RZ, 0x1f ;  /* 0x00001fffa2007589 */ /* 0x000ea400000e0000 */
[----:B--2---:R-:W-:Y:S01]  /*00a0*/  R2UR UR8, R0 ;  /* 0x00000000000872ca */ /* 0x004fe200000e0000 */
[----:B-1--4-:R-:W-:-:S14]  /*00b0*/  BRA.U UP0, `(.L_x_0) ;  /* 0x00000001002c7547 */ /* 0x012fdc000b800000 */
[----:B------:R-:W1:Y:S02]  /*00c0*/  LDCU.64 UR6, c[0x0][0x888] ;  /* 0x00011100ff0677ac */ /* 0x000e640008000a00 */
[----:B-1----:R-:W-:-:S04]  /*00d0*/  UISETP.NE.U32.AND UP0, UPT, UR6, URZ, UPT ;  /* 0x000000ff0600728c */ /* 0x002fc8000bf05070 */
[----:B------:R-:W-:-:S09]  /*00e0*/  UISETP.NE.AND.EX UP0, UPT, UR7, URZ, UPT, UP0 ;  /* 0x000000ff0700728c */ /* 0x000fd2000bf05300 */
[----:B------:R-:W-:Y:S05]  /*00f0*/  BRA.U !UP0, `(.L_x_1) ;  /* 0x0000000108107547 */ /* 0x000fea000b800000 */
[----:B------:R-:W1:Y:S02]  /*0100*/  LDC.64 R2, c[0x0][0x888] ;  /* 0x00022200ff027b82 */ /* 0x000e640000000a00 */
[----:B-1----:R1:W5:Y:S01]  /*0110*/  LDG.E R81, desc[UR46][R2.64] ;  /* 0x0000002e02517981 */ /* 0x002362000c1e1900 */
[----:B------:R-:W-:Y:S01]  /*0120*/  HFMA2 R155, -RZ, RZ, 0, 5.9604644775390625e-08 ;  /* 0x00000001ff9b7431 */ /* 0x000fe200000001ff */
[----:B------:R-:W-:Y:S05]  /*0130*/  BRA `(.L_x_0) ;  /* 0x00000000000c7947 */ /* 0x000fea0003800000 */
.L_x_1:
[----:B------:R-:W1:Y:S01]  /*0140*/  LDCU UR6, c[0x0][0x880] ;  /* 0x00011000ff0677ac */ /* 0x000e620008000800 */
[----:B------:R-:W-:Y:S01]  /*0150*/  HFMA2 R155, -RZ, RZ, 0, 5.9604644775390625e-08 ;  /* 0x00000001ff9b7431 */ /* 0x000fe200000001ff */
[----:B-1----:R-:W-:-:S07]  /*0160*/  MOV R81, UR6 ;  /* 0x0000000600517c02 */ /* 0x002fce0008000f00 */
.L_x_0:
[----:B------:R-:W2:Y:S02]  /*0170*/  LDCU.64 UR6, c[0x0][0x8b0] ;  /* 0x00011600ff0677ac */ /* 0x000ea40008000a00 */
[----:B--2---:R-:W-:-:S04]  /*0180*/  UISETP.NE.U32.AND UP0, UPT, UR6, URZ, UPT ;  /* 0x000000ff0600728c */ /* 0x004fc8000bf05070 */
[----:B------:R-:W-:-:S09]  /*0190*/  UISETP.NE.AND.EX UP0, UPT, UR7, URZ, UPT, UP0 ;  /* 0x000000ff0700728c */ /* 0x000fd2000bf05300 */
[----:B------:R-:W-:Y:S05]  /*01a0*/  BRA.U UP0, `(.L_x_2) ;  /* 0x0000000100247547 */ /* 0x000fea000b800000 */
[----:B------:R-:W2:Y:S02]  /*01b0*/  LDCU.64 UR6, c[0x0][0x8a8] ;  /* 0x00011500ff0677ac */ /* 0x000ea40008000a00 */
[----:B--2---:R-:W-:-:S04]  /*01c0*/  UISETP.NE.U32.AND UP0, UPT, UR6, URZ, UPT ;  /* 0x000000ff0600728c */ /* 0x004fc8000bf05070 */
[----:B------:R-:W-:-:S09]  /*01d0*/  UISETP.NE.AND.EX UP0, UPT, UR7, URZ, UPT, UP0 ;  /* 0x000000ff0700728c */ /* 0x000fd2000bf05300 */
[----:B------:R-:W-:Y:S05]  /*01e0*/  BRA.U !UP0, `(.L_x_3) ;  /* 0x00000001080c7547 */ /* 0x000fea000b800000 */
[----:B------:R-:W2:Y:S02]  /*01f0*/  LDC.64 R78, c[0x0][0x8a8] ;  /* 0x00022a00ff4e7b82 */ /* 0x000ea40000000a00 */
[----:B--2---:R2:W5:Y:S01]  /*0200*/  LDG.E R78, desc[UR46][R78.64] ;  /* 0x0000002e4e4e7981 */ /* 0x004562000c1e1900 */
[----:B------:R-:W-:Y:S05]  /*0210*/  BRA `(.L_x_2) ;  /* 0x0000000000087947 */ /* 0x000fea0003800000 */
.L_x_3:
[----:B------:R-:W2:Y:S02]  /*0220*/  LDCU UR6, c[0x0][0x8a0] ;  /* 0x00011400ff0677ac */ /* 0x000ea40008000800 */
[----:B--2---:R-:W-:Y:S02]  /*0230*/  MOV R78, UR6 ;  /* 0x00000006004e7c02 */ /* 0x004fe40008000f00 */
.L_x_2:
[----:B------:R-:W-:Y:S01]  /*0240*/  IMAD.U32 R0, RZ, RZ, UR8 ;  /* 0x00000008ff007e24 */ /* 0x000fe2000f8e00ff */
[----:B------:R-:W-:Y:S04]  /*0250*/  BSSY.RECONVERGENT B0, `(.L_x_4) ;  /* 0x000000c000007945 */ /* 0x000fe80003800200 */
[C---:B------:R-:W-:Y:S02]  /*0260*/  ISETP.NE.OR P1, PT, R0.reuse, 0x1, !P5 ;  /* 0x000000010000780c */ /* 0x040fe40006f25670 */
[----:B------:R-:W-:-:S11]  /*0270*/  ISETP.NE.OR P0, PT, R0, 0x3, !P5 ;  /* 0x000000030000780c */ /* 0x000fd60006f05670 */
[----:B------:R-:W-:Y:S05]  /*0280*/  @P1 BRA `(.L_x_5) ;  /* 0x0000000000201947 */ /* 0x000fea0003800000 */
[----:B------:R-:W3:Y:S02]  /*0290*/  LDCU.64 UR6, c[0x0][0x348] ;  /* 0x00006900ff0677ac */ /* 0x000ee40008000a00 */
[----:B---3--:R-:W-:Y:S02]  /*02a0*/  UIADD3 UR10, UP1, UPT, UR6, 0x80, URZ ;  /* 0x00000080060a7890 */ /* 0x008fe4000ff3e0ff */
[----:B------:R-:W-:Y:S02]  /*02b0*/  UIADD3 UR6, UP0, UPT, UR6, 0x180, URZ ;  /* 0x0000018006067890 */ /* 0x000fe4000ff1e0ff */
[----:B------:R-:W-:Y:S02]  /*02c0*/  UIADD3.X UR11, UPT, UPT, URZ, UR7, URZ, UP1, !UPT ;  /* 0x00000007ff0b7290 */ /* 0x000fe40008ffe4ff */
[----:B------:R-:W-:-:S07]  /*02d0*/  UIADD3.X UR7, UPT, UPT, URZ, UR7, URZ, UP0, !UPT ;  /* 0x00000007ff077290 */ /* 0x000fce00087fe4ff */
[----:B------:R3:W-:Y:S02]  /*02e0*/  UTMACCTL.PF [UR10] ;  /* 0x000000000a0079b9 */ /* 0x0007e40008040000 */
[----:B------:R3:W-:Y:S02]  /*02f0*/  UTMACCTL.PF [UR6] ;  /* 0x00000000060079b9 */ /* 0x0007e40008040000 */
[----:B---3--:R-:W-:Y:S01]  /*0300*/  NOP ;  /* 0x0000000000007918 */ /* 0x008fe20000000000 */
.L_x_5:
[----:B------:R-:W-:Y:S05]  /*0310*/  BSYNC.RECONVERGENT B0 ;  /* 0x0000000000007941 */ /* 0x000fea0003800200 */
.L_x_4:
[----:B------:R-:W-:Y:S04]  /*0320*/  BSSY.RECONVERGENT B0, `(.L_x_6) ;  /* 0x000000a000007945 */ /* 0x000fe80003800200 */
        /* <DEDUP_REMOVED lines=9> */
.L_x_7:
[----:B------:R-:W-:Y:S05]  /*03c0*/  BSYNC.RECONVERGENT B0 ;  /* 0x0000000000007941 */ /* 0x000fea0003800200 */
.L_x_6:
[----:B------:R-:W3:Y:S01]  /*03d0*/  LDCU.64 UR6, c[0x0][0x888] ;  /* 0x00011100ff0677ac */ /* 0x000ee20008000a00 */
[----:B------:R-:W-:Y:S02]  /*03e0*/  UISETP.EQ.U32.AND UP1, UPT, UR4, URZ, UPT ;  /* 0x000000ff0400728c */ /* 0x000fe4000bf22070 */
[----:B------:R-:W-:Y:S02]  /*03f0*/  UPLOP3.LUT UP2, UPT, UPT, UPT, UPT, 0x80, 0x8 ;  /* 0x000000000008789c */ /* 0x000fe40003f4f070 */
[----:B---3--:R-:W-:-:S04]  /*0400*/  UISETP.NE.U32.AND UP0, UPT, UR6, URZ, UPT ;  /* 0x000000ff0600728c */ /* 0x008fc8000bf05070 */
[----:B------:R-:W-:-:S04]  /*0410*/  UISETP.NE.AND.EX UP0, UPT, UR7, URZ, UPT, UP0 ;  /* 0x000000ff0700728c */ /* 0x000fc8000bf05300 */
[----:B------:R-:W-:-:S04]  /*0420*/  UISETP.EQ.OR.EX UP3, UPT, UR5, URZ, !UP0, UP1 ;  /* 0x000000ff0500728c */ /* 0x000fc8000c762710 */
[----:B------:R-:W-:-:S05]  /*0430*/  UP2UR UR50, UPR, URZ, 0x8 ;  /* 0x00000008ff327883 */ /* 0x000fca0008000000 */
[----:B------:R-:W-:Y:S07]  /*0440*/  BRA.U !UP3, `(.L_x_8) ;  /* 0x000000010b207547 */ /* 0x000fee000b800000 */
[----:B------:R-:W-:Y:S01]  /*0450*/  UISETP.NE.U32.AND UP2, UPT, UR4, URZ, UPT ;  /* 0x000000ff0400728c */ /* 0x000fe2000bf45070 */
[----:B-----5:R-:W-:Y:S01]  /*0460*/  FSETP.NEU.AND P0, PT, R81, RZ, PT ;  /* 0x000000ff5100720b */ /* 0x020fe20003f0d000 */
[----:B------:R-:W-:Y:S02]  /*0470*/  USEL UR4, URZ, 0xffffffff, UP0 ;  /* 0xffffffffff047887 */ /* 0x000fe40008000000 */
[----:B------:R-:W-:-:S10]  /*0480*/  UISETP.NE.AND.EX UP2, UPT, UR5, URZ, UPT, UP2 ;  /* 0x000000ff0500728c */ /* 0x000fd4000bf45320 */
[----:B------:R-:W-:Y:S01]  /*0490*/  VOTEU.ANY UP1, P0 ;  /* 0x0000000000ff7886 */ /* 0x000fe20000020100 */
[----:B------:R-:W-:-:S04]  /*04a0*/  @!UP2 USEL UR4, URZ, 0xffffffff, UP1 ;  /* 0xffffffffff04a887 */ /* 0x000fc80008800000 */
[----:B------:R-:W-:-:S04]  /*04b0*/  ULOP3.LUT UR4, UR4, 0x1, URZ, 0xc0, !UPT ;  /* 0x0000000104047892 */ /* 0x000fc8000f8ec0ff */
[----:B------:R-:W-:-:S11]  /*04c0*/  UISETP.NE.U32.AND UP2, UPT, UR4, 0x1, UPT ;  /* 0x000000010400788c */ /* 0x000fd6000bf45070 */
.L_x_8:
[----:B-1----:R-:W1:Y:S01]  /*04d0*/  SHFL.IDX PT, R2, R162, RZ, 0x1f ;  /* 0x00001fffa2027589 */ /* 0x002e6200000e0000 */
[----:B------:R-:W-:-:S04]  /*04e0*/  UISETP.NE.AND UP1, UPT, UR8, 0x2, UPT ;  /* 0x000000020800788c */ /* 0x000fc8000bf25270 */
[----:B------:R-:W-:Y:S01]  /*04f0*/  USEL UR6, URZ, 0x1, UP1 ;  /* 0x00000001ff067887 */ /* 0x000fe20008800000 */
[----:B-1----:R-:W-:-:S13]  /*0500*/  ISETP.NE.AND P0, PT, R2, RZ, PT ;  /* 0x000000ff0200720c */ /* 0x002fda0003f05270 */
[----:B------:R-:W-:Y:S05]  /*0510*/  @P0 BRA `(.L_x_9) ;  /* 0x0000000000580947 */ /* 0x000fea0003800000 */
[----:B------:R-:W1:Y:S01]  /*0520*/  S2UR UR5, SR_CgaCtaId ;  /* 0x00000000000579c3 */ /* 0x000e620000008800 */
[----:B------:R-:W-:Y:S01]  /*0530*/  UMOV UR7, 0x400 ;  /* 0x0000040000077882 */ /* 0x000fe20000000000 */
[----:B------:R-:W-:Y:S01]  /*0540*/  UMOV UR4, 0x1 ;  /* 0x0000000100047882 */ /* 0x000fe20000000000 */
[----:B------:R-:W-:Y:S01]  /*0550*/  ELECT P0, URZ, PT ;  /* 0x0000000000ff782f */ /* 0x000fe20003800000 */
[----:B------:R-:W-:-:S04]  /*0560*/  UIADD3 UR10, UPT, UPT, -UR4, 0x100000, URZ ;  /* 0x00100000040a7890 */ /* 0x000fc8000fffe1ff */
[----:B------:R-:W-:Y:S02]  /*0570*/  USHF.L.U32 UR11, UR10, 0xb, URZ ;  /* 0x0000000b0a0b7899 */ /* 0x000fe400080006ff */
[----:B------:R-:W-:Y:S02]  /*0580*/  USHF.L.U32 UR10, UR10, 0x1, URZ ;  /* 0x000000010a0a7899 */ /* 0x000fe400080006ff */
[----:B-1----:R-:W-:Y:S01]  /*0590*/  ULEA UR5, UR5, UR7, 0x18 ;  /* 0x0000000705057291 */ /* 0x002fe2000f8ec0ff */
[----:B------:R-:W1:Y:S11]  /*05a0*/  FENCE.VIEW.ASYNC.S ;  /* 0x00000000000073c6 */ /* 0x000e760000000000 */
[----:B-1----:R1:W3:Y:S01]  /*05b0*/  SYNCS.EXCH.64 URZ, [UR5], UR10 ;  /* 0x0000000a05ff75b2 */ /* 0x0022e20008000100 */
[----:B------:R1:W4:Y:S01]  /*05c0*/  SYNCS.EXCH.64 URZ, [UR5+0x30], UR10 ;  /* 0x0000300a05ff75b2 */ /* 0x0003220008000100 */
[----:B------:R1:W1:Y:S01]  /*05d0*/  SYNCS.EXCH.64 URZ, [UR5+0x8], UR10 ;  /* 0x0000080a05ff75b2 */ /* 0x0002620008000100 */
        /* <DEDUP_REMOVED lines=9> */
[----:B------:R-:W-:Y:S01]  /*0670*/  NOP ;  /* 0x0000000000007918 */ /* 0x000fe20000000000 */
.L_x_9:
[----:B------:R-:W2:Y:S01]  /*0680*/  SHFL.IDX PT, R2, R162, RZ, 0x1f ;  /* 0x00001fffa2027589 */ /* 0x000ea200000e0000 */
[----:B------:R-:W-:Y:S01]  /*0690*/  NOP ;  /* 0x0000000000007918 */ /* 0x000fe20000000000 */
[----:B--2---:R-:W-:-:S13]  /*06a0*/  ISETP.NE.AND P0, PT, R2, 0x1, PT ;  /* 0x000000010200780c */ /* 0x004fda0003f05270 */
[----:B------:R-:W-:Y:S05]  /*06b0*/  @P0 BRA `(.L_x_10) ;  /* 0x0000000000580947 */ /* 0x000fea0003800000 */
[----:B------:R-:W2:Y:S01]  /*06c0*/  S2UR UR7, SR_CgaCtaId ;  /* 0x00000000000779c3 */ /* 0x000ea20000008800 */
[----:B------:R-:W-:Y:S01]  /*06d0*/  UMOV UR9, 0x400 ;  /* 0x0000040000097882 */ /* 0x000fe20000000000 */
[----:B-1----:R-:W-:Y:S01]  /*06e0*/  UMOV UR5, 0x20 ;  /* 0x0000002000057882 */ /* 0x002fe20000000000 */
[----:B------:R-:W-:Y:S01]  /*06f0*/  UMOV UR4, 0x80 ;  /* 0x0000008000047882 */ /* 0x000fe20000000000 */
[----:B------:R-:W-:-:S04]  /*0700*/  UIADD3 UR10, UPT, UPT, -UR5, 0x100000, URZ ;  /* 0x00100000050a7890 */ /* 0x000fc8000fffe1ff */
[----:B------:R-:W-:Y:S02]  /*0710*/  USHF.L.U32 UR11, UR10, 0xb, URZ ;  /* 0x0000000b0a0b7899 */ /* 0x000fe400080006ff */
[----:B------:R-:W-:Y:S02]  /*0720*/  USHF.L.U32 UR10, UR10, 0x1, URZ ;  /* 0x000000010a0a7899 */ /* 0x000fe400080006ff */
[----:B------:R-:W-:-:S04]  /*0730*/  UIADD3 UR4, UPT, UPT, -UR4, 0x100000, URZ ;  /* 0x0010000004047890 */ /* 0x000fc8000fffe1ff */
[----:B------:R-:W-:Y:S02]  /*0740*/  USHF.L.U32 UR5, UR4, 0xb, URZ ;  /* 0x0000000b04057899 */ /* 0x000fe400080006ff */
[----:B------:R-:W-:Y:S01]  /*0750*/  USHF.L.U32 UR4, UR4, 0x1, URZ ;  /* 0x0000000104047899 */ /* 0x000fe200080006ff */
[----:B------:R-:W-:Y:S01]  /*0760*/  ELECT P0, URZ, PT ;  /* 0x0000000000ff782f */ /* 0x000fe20003800000 */
[----:B--2---:R-:W-:Y:S01]  /*0770*/  ULEA UR7, UR7, UR9, 0x18 ;  /* 0x0000000907077291 */ /* 0x004fe2000f8ec0ff */
[----:B------:R-:W1:Y:S11]  /*0780*/  FENCE.VIEW.ASYNC.S ;  /* 0x00000000000073c6 */ /* 0x000e760000000000 */
[----:B-1----:R2:W1:Y:S01]  /*0790*/  SYNCS.EXCH.64 URZ, [UR7+0x60], UR10 ;  /* 0x0000600a07ff75b2 */ /* 0x0024620008000100 */
[----:B------:R2:W1:Y:S01]  /*07a0*/  SYNCS.EXCH.64 URZ, [UR7+0x80], UR4 ;  /* 0x0000800407ff75b2 */ /* 0x0004620008000100 */
[----:B------:R2:W1:Y:S01]  /*07b0*/  SYNCS.EXCH.64 URZ, [UR7+0x68], UR10 ;  /* 0x0000680a07ff75b2 */ /* 0x0004620008000100 */
[----:B------:R2:W1:Y:S01]  /*07c0*/  SYNCS.EXCH.64 URZ, [UR7+0x88], UR4 ;  /* 0x0000880407ff75b2 */ /* 0x0004620008000100 */
[----:B------:R2:W1:Y:S01]  /*07d0*/  SYNCS.EXCH.64 URZ, [UR7+0x70], UR10 ;  /* 0x0000700a07ff75b2 */ /* 0x0004620008000100 */
[----:B------:R2:W1:Y:S01]  /*07e0*/  SYNCS.EXCH.64 URZ, [UR7+0x90], UR4 ;  /* 0x0000900407ff75b2 */ /* 0x0004620008000100 */
[----:B------:R2:W1:Y:S01]  /*07f0*/  SYNCS.EXCH.64 URZ, [UR7+0x78], UR10 ;  /* 0x0000780a07ff75b2 */ /* 0x0004620008000100 */
[----:B------:R2:W1:Y:S02]  /*0800*/  SYNCS.EXCH.64 URZ, [UR7+0x98], UR4 ;  /* 0x0000980407ff75b2 */ /* 0x0004640008000100 */
[----:B--2---:R-:W-:Y:S01]  /*0810*/  NOP ;  /* 0x0000000000007918 */ /* 0x004fe20000000000 */
.L_x_10:
[----:B------:R-:W2:Y:S01]  /*0820*/  SHFL.IDX PT, R2, R162, RZ, 0x1f ;  /* 0x00001fffa2027589 */ /* 0x000ea200000e0000 */
[----:B------:R-:W-:Y:S01]  /*0830*/  NOP ;  /* 0x0000000000007918 */ /* 0x000fe20000000000 */
[----:B--2---:R-:W-:-:S13]  /*0840*/  ISETP.NE.AND P0, PT, R2, 0x3, PT ;  /* 0x000000030200780c */ /* 0x004fda0003f05270 */
[----:B------:R-:W-:Y:S05]  /*0850*/  @P0 BRA `(.L_x_11) ;  /* 0x0000000000300947 */ /* 0x000fea0003800000 */
[----:B-1----:R-:W1:Y:S01]  /*0860*/  S2UR UR5, SR_CgaCtaId ;  /* 0x00000000000579c3 */ /* 0x002e620000008800 */
        /* <DEDUP_REMOVED lines=8> */
[----:B-1----:R2:W1:Y:S01]  /*08f0*/  SYNCS.EXCH.64 URZ, [UR5+0xa0], UR10 ;  /* 0x0000a00a05ff75b2 */ /* 0x0024620008000100 */
[----:B------:R2:W1:Y:S02]  /*0900*/  SYNCS.EXCH.64 URZ, [UR5+0xa8], UR10 ;  /* 0x0000a80a05ff75b2 */ /* 0x0004640008000100 */
[----:B--2---:R-:W-:Y:S01]  /*0910*/  NOP ;  /* 0x0000000000007918 */ /* 0x004fe20000000000 */
.L_x_11:
[----:B------:R-:W2:Y:S01]  /*0920*/  SHFL.IDX PT, R2, R162, RZ, 0x1f ;  /* 0x00001fffa2027589 */ /* 0x000ea200000e0000 */
[----:B------:R-:W-:Y:S01]  /*0930*/  NOP ;  /* 0x0000000000007918 */ /* 0x000fe20000000000 */
[----:B--2---:R-:W-:-:S13]  /*0940*/  ISETP.NE.AND P0, PT, R2, 0x4, PT ;  /* 0x000000040200780c */ /* 0x004fda0003f05270 */
[----:B------:R-:W-:Y:S05]  /*0950*/  @P0 BRA `(.L_x_12) ;  /* 0x00000000004c0947 */ /* 0x000fea0003800000 */
[----:B-1----:R-:W1:Y:S01]  /*0960*/  S2UR UR5, SR_CgaCtaId ;  /* 0x00000000000579c3 */ /* 0x002e620000008800 */
[----:B------:R-:W-:Y:S01]  /*0970*/  UMOV UR9, 0x100 ;  /* 0x0000010000097882 */ /* 0x000fe20000000000 */
[----:B------:R-:W-:Y:S01]  /*0980*/  UMOV UR7, 0x400 ;  /* 0x0000040000077882 */ /* 0x000fe20000000000 */
[----:B------:R-:W-:Y:S01]  /*0990*/  USEL UR9, UR9, 0xe0, UP2 ;  /* 0x000000e009097887 */ /* 0x000fe20009000000 */
[----:B------:R-:W-:Y:S01]  /*09a0*/  UMOV UR4, 0x1 ;  /* 0x0000000100047882 */ /* 0x000fe20000000000 */
[----:B------:R-:W-:Y:S01]  /*09b0*/  ELECT P0, URZ, PT ;  /* 0x0000000000ff782f */ /* 0x000fe20003800000 */
[----:B------:R-:W-:-:S04]  /*09c0*/  UIADD3 UR10, UPT, UPT, -UR4, 0x100000, URZ ;  /* 0x00100000040a7890 */ /* 0x000fc8000fffe1ff */
[----:B------:R-:W-:Y:S02]  /*09d0*/  USHF.L.U32 UR11, UR10, 0xb, URZ ;  /* 0x0000000b0a0b7899 */ /* 0x000fe400080006ff */
[----:B------:R-:W-:Y:S02]  /*09e0*/  USHF.L.U32 UR10, UR10, 0x1, URZ ;  /* 0x000000010a0a7899 */ /* 0x000fe400080006ff */
[----:B------:R-:W-:-:S04]  /*09f0*/  UIADD3 UR12, UPT, UPT, -UR9, 0x100000, URZ ;  /* 0x00100000090c7890 */ /* 0x000fc8000fffe1ff */
[----:B------:R-:W-:Y:S02]  /*0a00*/  USHF.L.U32 UR13, UR12, 0xb, URZ ;  /* 0x0000000b0c0d7899 */ /* 0x000fe400080006ff */
[----:B------:R-:W-:Y:S02]  /*0a10*/  USHF.L.U32 UR12, UR12, 0x1, URZ ;  /* 0x000000010c0c7899 */ /* 0x000fe400080006ff */
[----:B-1----:R-:W-:Y:S01]  /*0a20*/  ULEA UR5, UR5, UR7, 0x18 ;  /* 0x0000000705057291 */ /* 0x002fe2000f8ec0ff */
[----:B------:R-:W1:Y:S11]  /*0a30*/  FENCE.VIEW.ASYNC.S ;  /* 0x00000000000073c6 */ /* 0x000e760000000000 */
[----:B-1----:R2:W1:Y:S01]  /*0a40*/  SYNCS.EXCH.64 URZ, [UR5+0xb0], UR10 ;  /* 0x0000b00a05ff75b2 */ /* 0x0024620008000100 */
[----:B------:R2:W1:Y:S01]  /*0a50*/  SYNCS.EXCH.64 URZ, [UR5+0xc0], UR12 ;  /* 0x0000c00c05ff75b2 */ /* 0x0004620008000100 */
[----:B------:R2:W1:Y:S01]  /*0a60*/  SYNCS.EXCH.64 URZ, [UR5+0xb8], UR10 ;  /* 0x0000b80a05ff75b2 */ /* 0x0004620008000100 */
[----:B------:R2:W1:Y:S02]  /*0a70*/  SYNCS.EXCH.64 URZ, [UR5+0xc8], UR12 ;  /* 0x0000c80c05ff75b2 */ /* 0x0004640008000100 */
[----:B--2---:R-:W-:Y:S01]  /*0a80*/  NOP ;  /* 0x0000000000007918 */ /* 0x004fe20000000000 */
.L_x_12:
        /* <DEDUP_REMOVED lines=20> */
[----:B------:R2:W1:Y:S02]  /*0bd0*/  SYNCS.EXCH.64 URZ, [UR7+0xe8], UR4 ;  /* 0x0000e80407ff75b2 */ /* 0x0004640008000100 */
[----:B--2---:R-:W-:Y:S01]  /*0be0*/  NOP ;  /* 0x0000000000007918 */ /* 0x004fe20000000000 */
.L_x_13:
        /* <DEDUP_REMOVED lines=18> */
.L_x_14:
[----:B-1----:R-:W1:Y:S01]  /*0d10*/  S2UR UR5, SR_CTAID.X ;  /* 0x00000000000579c3 */ /* 0x002e620000002500 */
[----:B------:R-:W-:-:S05]  /*0d20*/  CS2R.32 R156, SR_CgaSize ;  /* 0x00000000009c7805 */ /* 0x000fca0000008a00 */
[----:B------:R-:W-:-:S05]  /*0d30*/  IMAD R156, R156, -0xa0, RZ ;  /* 0xffffff609c9c7824 */ /* 0x000fca00078e02ff */
[----:B------:R-:W-:-:S14]  /*0d40*/  R2UR UR9, R156 ;  /* 0x000000009c0972ca */ /* 0x000fdc00000e0000 */
[----:B------:R-:W2:Y:S01]  /*0d50*/  LDCU UR9, c[0x0][UR9+0x2b0] ;  /* 0x00005600090977ac */ /* 0x000ea20008000800 */
[----:B------:R-:W-:Y:S01]  /*0d60*/  NOP ;  /* 0x0000000000007918 */ /* 0x000fe20000000000 */
[----:B------:R-:W-:-:S05]  /*0d70*/  CS2R.32 R156, SR_CgaSize ;  /* 0x00000000009c7805 */ /* 0x000fca0000008a00 */
[----:B------:R-:W-:-:S05]  /*0d80*/  IMAD R156, R156, -0xa0, RZ ;  /* 0xffffff609c9c7824 */ /* 0x000fca00078e02ff */
[----:B------:R-:W-:-:S14]  /*0d90*/  R2UR UR7, R156 ;  /* 0x000000009c0772ca */ /* 0x000fdc00000e0000 */
[----:B------:R-:W3:Y:S01]  /*0da0*/  LDCU UR7, c[0x0][UR7+0x2b4] ;  /* 0x00005680070777ac */ /* 0x000ee20008000800 */
[----:B------:R-:W4:Y:S08]  /*0db0*/  S2UR UR4, SR_CTAID.Y ;  /* 0x00000000000479c3 */ /* 0x000f300000002600 */
[----:B------:R-:W3:Y:S01]  /*0dc0*/  LDC R9, c[0x0][0xb24] ;  /* 0x0002c900ff097b82 */ /* 0x000ee20000000800 */
[----:B-1----:R-:W-:-:S02]  /*0dd0*/  I2FP.F32.U32 R4, UR5 ;  /* 0x0000000500047c45 */ /* 0x002fc40008201000 */
[----:B------:R-:W-:-:S05]  /*0de0*/  CS2R.32 R5, SR_CgaSize ;  /* 0x0000000000057805 */ /* 0x000fca0000008a00 */
[----:B------:R-:W-:-:S06]  /*0df0*/  IMAD R5, R5, -0xa0, RZ ;  /* 0xffffff6005057824 */ /* 0x000fcc00078e02ff */
[----:B------:R-:W1:Y:S01]  /*0e00*/  LDC R5, c[0x0][R5+0x2a0] ;  /* 0x0000a80005057b82 */ /* 0x000e620000000800 */
[----:B------:R-:W-:Y:S01]  /*0e10*/  MOV R21, UR5 ;  /* 0x0000000500157c02 */ /* 0x000fe20008000f00 */
[----:B--2---:R-:W-:Y:S01]  /*0e20*/  FMUL R4, R4, UR9 ;  /* 0x0000000904047c20 */ /* 0x004fe20008400000 */
[----:B----4-:R-:W-:Y:S02]  /*0e30*/  I2FP.F32.U32 R2, UR4 ;  /* 0x0000000400027c45 */ /* 0x010fe40008201000 */
[----:B------:R-:W-:-:S05]  /*0e40*/  CS2R.32 R3, SR_CgaSize ;  /* 0x0000000000037805 */ /* 0x000fca0000008a00 */
[----:B------:R-:W-:-:S06]  /*0e50*/  IMAD R3, R3, -0xa0, RZ ;  /* 0xffffff6003037824 */ /* 0x000fcc00078e02ff */
[----:B------:R-:W2:Y:S01]  /*0e60*/  LDC R3, c[0x0][R3+0x2a4] ;  /* 0x0000a90003037b82 */ /* 0x000ea20000000800 */
[----:B------:R-:W4:Y:S01]  /*0e70*/  F2I.U32.TRUNC.NTZ R156, R4 ;  /* 0x00000004009c7305 */ /* 0x000f22000020f000 */
[----:B------:R-:W-:Y:S01]  /*0e80*/  MOV R20, UR4 ;  /* 0x0000000400147c02 */ /* 0x000fe20008000f00 */
[----:B---3--:R-:W-:-:S05]  /*0e90*/  FMUL R2, R2, UR7 ;  /* 0x0000000702027c20 */ /* 0x008fca0008400000 */
[----:B------:R-:W-:Y:S01]  /*0ea0*/  BAR.SYNC.DEFER_BLOCKING 0x0 ;  /* 0x0000000000007b1d */ /* 0x000fe20000010000 */
[----:B------:R-:W-:-:S05]  /*0eb0*/  ISETP.GE.AND P0, PT, R9, 0x1, PT ;  /* 0x000000010900780c */ /* 0x000fca0003f06270 */
[----:B------:R-:W3:Y:S02]  /*0ec0*/  F2I.U32.TRUNC.NTZ R154, R2 ;  /* 0x00000002009a7305 */ /* 0x000ee4000020f000 */
[----:B------:R-:W2:Y:S01]  /*0ed0*/  S2UR UR36, SR_CTAID.Z ;  /* 0x00000000002479c3 */ /* 0x000ea20000002700 */
[----:B----4-:R-:W-:-:S05]  /*0ee0*/  IADD3 R156, PT, PT, -R156, RZ, RZ ;  /* 0x000000ff9c9c7210 */ /* 0x010fca0007ffe1ff */
[----:B-1----:R-:W-:Y:S01]  /*0ef0*/  IMAD R156, R5, R156, UR5 ;  /* 0x00000005059c7e24 */ /* 0x002fe2000f8e029c */
[----:B---3--:R-:W-:-:S05]  /*0f00*/  IADD3 R154, PT, PT, -R154, RZ, RZ ;  /* 0x000000ff9a9a7210 */ /* 0x008fca0007ffe1ff */
[----:B--2---:R-:W-:Y:S01]  /*0f10*/  IMAD R154, R3, R154, UR4 ;  /* 0x00000004039a7e24 */ /* 0x004fe2000f8e029a */
[----:B------:R-:W-:Y:S06]  /*0f20*/  @!P0 BRA `(.L_x_15) ;  /* 0x0000000000b88947 */ /* 0x000fec0003800000 */
[----:B------:R-:W1:Y:S01]  /*0f30*/  LDC.64 R4, c[0x0][0xb18] ;  /* 0x0002c600ff047b82 */ /* 0x000e620000000a00 */
[----:B------:R-:W-:-:S07]  /*0f40*/  ISETP.NE.AND P0, PT, R9, 0x1, PT ;  /* 0x000000010900780c */ /* 0x000fce0003f05270 */
[----:B------:R-:W2:Y:S08]  /*0f50*/  LDC R10, c[0x0][0xb0c] ;  /* 0x0002c300ff0a7b82 */ /* 0x000eb00000000800 */
[----:B------:R-:W3:Y:S08]  /*0f60*/  LDC R11, c[0x0][0x370] ;  /* 0x0000dc00ff0b7b82 */ /* 0x000ef00000000800 */
[----:B------:R-:W4:Y:S01]  /*0f70*/  LDC R12, c[0x0][0x374] ;  /* 0x0000dd00ff0c7b82 */ /* 0x000f220000000800 */
[----:B-1----:R-:W-:-:S07]  /*0f80*/  ISETP.NE.AND P1, PT, R4, 0x1, PT ;  /* 0x000000010400780c */ /* 0x002fce0003f25270 */
[----:B------:R-:W3:Y:S01]  /*0f90*/  LDC.64 R6, c[0x0][0xb10] ;  /* 0x0002c400ff067b82 */ /* 0x000ee20000000a00 */
[----:B--2---:R-:W-:-:S07]  /*0fa0*/  ISETP.NE.AND P2, PT, R10, 0x1, PT ;  /* 0x000000010a00780c */ /* 0x004fce0003f45270 */
[----:B------:R-:W1:Y:S08]  /*0fb0*/  LDC R8, c[0x0][0xb20] ;  /* 0x0002c800ff087b82 */ /* 0x000e700000000800 */
[----:B------:R-:W2:Y:S01]  /*0fc0*/  LDC.64 R2, c[0x0][0xb28] ;  /* 0x0002ca00ff027b82 */ /* 0x000ea20000000a00 */
[----:B----4-:R-:W-:-:S04]  /*0fd0*/  IMAD.HI.U32 R13, R12, R5, RZ ;  /* 0x000000050c0d7227 */ /* 0x010fc800078e00ff */
[----:B------:R-:W-:-:S04]  /*0fe0*/  IMAD.HI.U32 R5, R20, R5, RZ ;  /* 0x0000000514057227 */ /* 0x000fc800078e00ff */
[----:B---3--:R-:W-:-:S04]  /*0ff0*/  IMAD.HI.U32 R14, R11, R6, RZ ;  /* 0x000000060b0e7227 */ /* 0x008fc800078e00ff */
[C---:B------:R-:W-:Y:S01]  /*1000*/  IMAD.HI.U32 R16, R21.reuse, R6, RZ ;  /* 0x0000000615107227 */ /* 0x040fe200078e00ff */
[-C--:B------:R-:W-:Y:S02]  /*1010*/  @P2 SHF.R.U32.HI R11, RZ, R7.reuse, R14 ;  /* 0x00000007ff0b2219 */ /* 0x080fe4000001160e */
[-C--:B-1----:R-:W-:Y:S02]  /*1020*/  @P1 SHF.R.U32.HI R12, RZ, R8.reuse, R13 ;  /* 0x00000008ff0c1219 */ /* 0x082fe4000001160d */
[----:B------:R-:W-:Y:S02]  /*1030*/  SHF.R.U32.HI R5, RZ, R8, R5 ;  /* 0x00000008ff057219 */ /* 0x000fe40000011605 */
[----:B------:R-:W-:Y:S02]  /*1040*/  SHF.R.U32.HI R16, RZ, R7, R16 ;  /* 0x00000007ff107219 */ /* 0x000fe40000011610 */
[----:B------:R-:W-:Y:S01]  /*1050*/  SEL R5, R20, R5, !P1 ;  /* 0x0000000514057207 */ /* 0x000fe20004800000 */
[----:B--2---:R-:W-:Y:S01]  /*1060*/  IMAD.HI.U32 R14, R12, R2, RZ ;  /* 0x000000020c0e7227 */ /* 0x004fe200078e00ff */
[----:B------:R-:W-:-:S02]  /*1070*/  SEL R7, R21, R16, !P2 ;  /* 0x0000001015077207 */ /* 0x000fc40005000000 */
[----:B------:R-:W-:Y:S01]  /*1080*/  IADD3 R13, PT, PT, -R5, RZ, RZ ;  /* 0x000000ff050d7210 */ /* 0x000fe20007ffe1ff */
[----:B------:R-:W-:Y:S01]  /*1090*/  IMAD.HI.U32 R6, R11, R2, RZ ;  /* 0x000000020b067227 */ /* 0x000fe200078e00ff */
[----:B------:R-:W-:-:S03]  /*10a0*/  @P0 SHF.R.U32.HI R12, RZ, R3, R14 ;  /* 0x00000003ff0c0219 */ /* 0x000fc6000001160e */
[----:B------:R-:W-:Y:S01]  /*10b0*/  IMAD R13, R4, R13, R20 ;  /* 0x0000000d040d7224 */ /* 0x000fe200078e0214 */
[----:B------:R-:W-:Y:S01]  /*10c0*/  @P0 SHF.R.U32.HI R11, RZ, R3, R6 ;  /* 0x00000003ff0b0219 */ /* 0x000fe20000011606 */
[----:B------:R-:W-:-:S04]  /*10d0*/  IMAD R12, R12, R9, RZ ;  /* 0x000000090c0c7224 */ /* 0x000fc800078e02ff */
[----:B------:R-:W-:Y:S01]  /*10e0*/  IMAD R6, R11, R9, RZ ;  /* 0x000000090b067224 */ /* 0x000fe200078e02ff */
[----:B------:R-:W-:-:S04]  /*10f0*/  ISETP.GE.AND P1, PT, R5, R12, PT ;  /* 0x0000000c0500720c */ /* 0x000fc80003f26270 */
[----:B------:R-:W-:Y:S01]  /*1100*/  ISETP.GE.OR P1, PT, R7, R6, P1 ;  /* 0x000000060700720c */ /* 0x000fe20000f26670 */
[----:B------:R-:W-:-:S05]  /*1110*/  IMAD.HI.U32 R6, R5, R2, RZ ;  /* 0x0000000205067227 */ /* 0x000fca00078e00ff */
[----:B------:R-:W-:-:S04]  /*1120*/  SHF.R.U32.HI R6, RZ, R3, R6 ;  /* 0x00000003ff067219 */ /* 0x000fc80000011606 */
[----:B------:R-:W-:-:S03]  /*1130*/  SEL R6, R5, R6, !P0 ;  /* 0x0000000605067207 */ /* 0x000fc60004000000 */
[----:B------:R-:W-:Y:S01]  /*1140*/  @!P1 IMAD.HI.U32 R8, R7, R2, RZ ;  /* 0x0000000207089227 */ /* 0x000fe200078e00ff */
[----:B------:R-:W-:-:S04]  /*1150*/  IADD3 R2, PT, PT, -R6, RZ, RZ ;  /* 0x000000ff06027210 */ /* 0x000fc80007ffe1ff */
[----:B------:R-:W-:Y:S01]  /*1160*/  @!P1 SHF.R.U32.HI R8, RZ, R3, R8 ;  /* 0x00000003ff089219 */ /* 0x000fe20000011608 */
[----:B------:R-:W-:-:S03]  /*1170*/  IMAD R2, R9, R2, R5 ;  /* 0x0000000209027224 */ /* 0x000fc600078e0205 */
[----:B------:R-:W-:-:S05]  /*1180*/  @!P1 SEL R3, R7, R8, !P0 ;  /* 0x0000000807039207 */ /* 0x000fca0004000000 */
[--C-:B------:R-:W-:Y:S02]  /*1190*/  @!P1 IMAD.IADD R6, R6, 0x1, -R3.reuse ;  /* 0x0000000106069824 */ /* 0x100fe400078e0a03 */
[----:B------:R-:W-:Y:S01]  /*11a0*/  @!P1 IMAD R3, R2, R11, R3 ;  /* 0x0000000b02039224 */ /* 0x000fe200078e0203 */
[----:B------:R-:W-:Y:S01]  /*11b0*/  IADD3 R2, PT, PT, -R7, RZ, RZ ;  /* 0x000000ff07027210 */ /* 0x000fe20007ffe1ff */
[----:B------:R-:W-:Y:S02]  /*11c0*/  @!P1 IMAD R5, R6, R9, R7 ;  /* 0x0000000906059224 */ /* 0x000fe400078e0207 */
[----:B------:R-:W-:Y:S02]  /*11d0*/  @!P1 IMAD.MOV.U32 R7, RZ, RZ, R3 ;  /* 0x000000ffff079224 */ /* 0x000fe400078e0003 */
[----:B------:R-:W-:Y:S02]  /*11e0*/  IMAD R2, R10, R2, R21 ;  /* 0x000000020a027224 */ /* 0x000fe400078e0215 */
[----:B------:R-:W-:-:S02]  /*11f0*/  IMAD R20, R5, R4, R13 ;  /* 0x0000000405147224 */ /* 0x000fc400078e020d */
[----:B------:R-:W-:Y:S02]  /*1200*/  IMAD R21, R7, R10, R2 ;  /* 0x0000000a07157224 */ /* 0x000fe400078e0202 */
.L_x_15:
[----:B------:R-:W1:Y:S01]  /*1210*/  LDCU UR4, c[0x0][0xb30] ;  /* 0x00016600ff0477ac */ /* 0x000e620008000800 */
[----:B------:R-:W2:Y:S08]  /*1220*/  S2UR UR37, SR_CgaCtaId ;  /* 0x00000000002579c3 */ /* 0x000eb00000008800 */
[----:B------:R-:W3:Y:S01]  /*1230*/  LDC R72, c[0x0][0xb24] ;  /* 0x0002c900ff487b82 */ /* 0x000ee20000000800 */
[----:B-1----:R-:W-:-:S09]  /*1240*/  UISETP.NE.AND UP1, UPT, UR4, 0x1, UPT ;  /* 0x000000010400788c */ /* 0x002fd2000bf25270 */
[----:B--2---:R-:W-:Y:S05]  /*1250*/  BRA.U UP1, `(.L_x_16) ;  /* 0x0000000101407547 */ /* 0x004fea000b800000 */
[----:B------:R-:W1:Y:S08]  /*1260*/  LDC.64 R4, c[0x0][0xb10] ;  /* 0x0002c400ff047b82 */ /* 0x000e700000000a00 */
[----:B------:R-:W2:Y:S08]  /*1270*/  LDC.64 R2, c[0x0][0xb18] ;  /* 0x0002c600ff027b82 */ /* 0x000eb00000000a00 */
[----:B------:R-:W4:Y:S08]  /*1280*/  LDC R6, c[0x0][0xb20] ;  /* 0x0002c800ff067b82 */ /* 0x000f300000000800 */
[----:B------:R-:W3:Y:S01]  /*1290*/  LDC R8, c[0x0][0xb0c] ;  /* 0x0002c300ff087b82 */ /* 0x000ee20000000800 */
[----:B-1----:R-:W-:-:S05]  /*12a0*/  IMAD.HI.U32 R4, R21, R4, RZ ;  /* 0x0000000415047227 */ /* 0x002fca00078e00ff */
[----:B------:R-:W-:Y:S01]  /*12b0*/  SHF.R.U32.HI R4, RZ, R5, R4 ;  /* 0x00000005ff047219 */ /* 0x000fe20000011604 */
[----:B--2---:R-:W-:Y:S01]  /*12c0*/  IMAD.HI.U32 R3, R20, R3, RZ ;  /* 0x0000000314037227 */ /* 0x004fe200078e00ff */
[----:B------:R-:W-:-:S04]  /*12d0*/  ISETP.NE.AND P0, PT, R2, 0x1, PT ;  /* 0x000000010200780c */ /* 0x000fc80003f05270 */
[----:B----4-:R-:W-:-:S04]  /*12e0*/  SHF.R.U32.HI R3, RZ, R6, R3 ;  /* 0x00000006ff037219 */ /* 0x010fc80000011603 */
[----:B------:R-:W-:Y:S02]  /*12f0*/  SEL R3, R20, R3, !P0 ;  /* 0x0000000314037207 */ /* 0x000fe40004000000 */
[----:B---3--:R-:W-:-:S04]  /*1300*/  ISETP.NE.AND P1, PT, R8, 0x1, PT ;  /* 0x000000010800780c */ /* 0x008fc80003f25270 */
[----:B------:R-:W-:-:S05]  /*1310*/  SEL R4, R21, R4, !P1 ;  /* 0x0000000415047207 */ /* 0x000fca0004800000 */
[----:B------:R-:W-:Y:S02]  /*1320*/  IMAD.IADD R5, R3, 0x1, -R4 ;  /* 0x0000000103057824 */ /* 0x000fe400078e0a04 */
[----:B------:R-:W-:Y:S02]  /*1330*/  IMAD.IADD R3, R4, 0x1, -R3 ;  /* 0x0000000104037824 */ /* 0x000fe400078e0a03 */
[----:B------:R-:W-:Y:S02]  /*1340*/  IMAD R21, R5, R8, R21 ;  /* 0x0000000805157224 */ /* 0x000fe400078e0215 */
[----:B------:R-:W-:-:S07]  /*1350*/  IMAD R20, R3, R2, R20 ;  /* 0x0000000203147224 */ /* 0x000fce00078e0214 */
.L_x_16:
[----:B------:R-:W-:Y:S01]  /*1360*/  BAR.SYNC.DEFER_BLOCKING 0x0 ;  /* 0x0000000000007b1d */ /* 0x000fe20000010000 */
[----:B------:R-:W-:Y:S01]  /*1370*/  UISETP.NE.AND UP1, UPT, UR8, 0x2, UPT ;  /* 0x000000020800788c */ /* 0x000fe2000bf25270 */
[----:B------:R-:W-:Y:S02]  /*1380*/  ISETP.NE.OR P5, PT, R0, 0x2, !P5 ;  /* 0x000000020000780c */ /* 0x000fe40006fa5670 */
[----:B------:R-:W-:-:S06]  /*1390*/  LOP3.LUT R2, R170, 0x1f, RZ, 0xc0, !PT ;  /* 0x0000001faa027812 */ /* 0x000fcc00078ec0ff */
[----:B------:R-:W-:Y:S05]  /*13a0*/  BRA.U UP1, `(.L_x_17) ;  /* 0x0000001101a87547 */ /* 0x000fea000b800000 */
[----:B------:R-:W1:Y:S01]  /*13b0*/  LDCU UR13, c[0x0][0x38c] ;  /* 0x00007180ff0d77ac */ /* 0x000e620008000800 */
[----:B------:R-:W2:Y:S01]  /*13c0*/  LDC R9, c[0x0][0x370] ;  /* 0x0000dc00ff097b82 */ /* 0x000ea20000000800 */
[----:B------:R-:W-:Y:S01]  /*13d0*/  PLOP3.LUT P1, PT, PT, PT, UP2, 0x80, 0x8 ;  /* 0x000000000008781c */ /* 0x000fe20003f2f028 */
[----:B------:R-:W-:Y:S01]  /*13e0*/  HFMA2 R12, -RZ, RZ, 0, 0 ;  /* 0x00000000ff0c7431 */ /* 0x000fe200000001ff */
[----:B------:R-:W-:Y:S01]  /*13f0*/  ISETP.EQ.OR P4, PT, R2, RZ, P5 ;  /* 0x000000ff0200720c */ /* 0x000fe20002f82670 */
[----:B------:R-:W-:Y:S01]  /*1400*/  IMAD.MOV.U32 R15, RZ, RZ, 0x1 ;  /* 0x00000001ff0f7424 */ /* 0x000fe200078e00ff */
[----:B------:R-:W-:Y:S01]  /*1410*/  PLOP3.LUT P1, PT, P1, PT, PT, 0x8, 0x80 ;  /* 0x000000000080781c */ /* 0x000fe20000f2e170 */
[----:B------:R-:W-:Y:S01]  /*1420*/  IMAD.MOV.U32 R14, RZ, RZ, RZ ;  /* 0x000000ffff0e7224 */ /* 0x000fe200078e00ff */
[----:B------:R-:W-:Y:S01]  /*1430*/  MOV R8, 0x1 ;  /* 0x0000000100087802 */ /* 0x000fe20000000f00 */
[----:B------:R-:W4:Y:S01]  /*1440*/  LDC R0, c[0x0][0x374] ;  /* 0x0000dd00ff007b82 */ /* 0x000f220000000800 */
[----:B------:R-:W-:Y:S01]  /*1450*/  IMAD.MOV.U32 R10, RZ, RZ, RZ ;  /* 0x000000ffff0a7224 */ /* 0x000fe200078e00ff */
[----:B------:R-:W2:Y:S01]  /*1460*/  LDCU.64 UR22, c[0x0][0x348] ;  /* 0x00006900ff1677ac */ /* 0x000ea20008000a00 */
[----:B------:R-:W-:Y:S01]  /*1470*/  UMOV UR6, URZ ;  /* 0x000000ff00067c82 */ /* 0x000fe20008000000 */
[----:B-1----:R-:W-:-:S04]  /*1480*/  UIADD3 UR5, UPT, UPT, UR13, 0x1f, URZ ;  /* 0x0000001f0d057890 */ /* 0x002fc8000fffe0ff */
[----:B------:R-:W-:-:S04]  /*1490*/  USHF.R.S32.HI UR4, URZ, 0x1f, UR5 ;  /* 0x0000001fff047899 */ /* 0x000fc80008011405 */
[----:B------:R-:W-:-:S04]  /*14a0*/  ULEA.HI UR4, UR4, UR5, URZ, 0x5 ;  /* 0x0000000504047291 */ /* 0x000fc8000f8f28ff */
[----:B------:R-:W-:Y:S02]  /*14b0*/  USHF.R.S32.HI UR15, URZ, 0x5, UR4 ;  /* 0x00000005ff0f7899 */ /* 0x000fe40008011404 */
[----:B------:R-:W-:Y:S02]  /*14c0*/  UIADD3 UR4, UPT, UPT, UR13, -0x1, URZ ;  /* 0xffffffff0d047890 */ /* 0x000fe4000fffe0ff */
[----:B------:R-:W-:Y:S02]  /*14d0*/  UISETP.LT.U32.AND UP0, UPT, UR15, 0x6, UPT ;  /* 0x000000060f00788c */ /* 0x000fe4000bf01070 */
[----:B------:R-:W-:Y:S02]  /*14e0*/  UISETP.GE.U32.AND UP1, UPT, UR4, -0x3f, UPT ;  /* 0xffffffc10400788c */ /* 0x000fe4000bf26070 */
[----:B------:R-:W-:Y:S02]  /*14f0*/  USEL UR14, UR15, 0x6, UP0 ;  /* 0x000000060f0e7887 */ /* 0x000fe40008000000 */
[----:B------:R-:W-:-:S02]  /*1500*/  UIADD3 UR13, UPT, UPT, UR13, 0x3e, URZ ;  /* 0x0000003e0d0d7890 */ /* 0x000fc4000fffe0ff */
[----:B------:R-:W-:Y:S02]  /*1510*/  UIADD3 UR5, UPT, UPT, UR14, -0x1, URZ ;  /* 0xffffffff0e057890 */ /* 0x000fe4000fffe0ff */
[----:B------:R-:W-:-:S03]  /*1520*/  UIADD3 UR7, UPT, UPT, UR15, -UR14, URZ ;  /* 0x8000000e0f077290 */ /* 0x000fc6000fffe0ff */
[----:B------:R-:W-:-:S04]  /*1530*/  @UP1 UIADD3 UR5, UPT, UPT, UR14, URZ, URZ ;  /* 0x000000ff0e051290 */ /* 0x000fc8000fffe0ff */
[----:B--2---:R-:W-:-:S12]  /*1540*/  UIADD3 UR5, UPT, UPT, UR5, 0x1, URZ ;  /* 0x0000000105057890 */ /* 0x004fd8000fffe0ff */
.L_x_35:
[----:B------:R-:W-:Y:S01]  /*1550*/  UISETP.NE.AND UP0, UPT, UR37, URZ, UPT ;  /* 0x000000ff2500728c */ /* 0x000fe2000bf05270 */
[----:B------:R-:W1:Y:S08]  /*1560*/  S2UR UR37, SR_CgaCtaId ;  /* 0x00000000002579c3 */ /* 0x000e700000008800 */
[----:B------:R-:W-:Y:S05]  /*1570*/  BRA.U UP0, `(.L_x_18) ;  /* 0x0000000100347547 */ /* 0x000fea000b800000 */
[----:B------:R-:W2:Y:S01]  /*1580*/  S2R R2, SR_CgaCtaId ;  /* 0x0000000000027919 */ /* 0x000ea20000008800 */
[----:B------:R-:W-:-:S04]  /*1590*/  MOV R3, 0x400 ;  /* 0x0000040000037802 */ /* 0x000fc80000000f00 */
[----:B--2---:R-:W-:Y:S02]  /*15a0*/  LEA R3, R2, R3, 0x18 ;  /* 0x0000000302037211 */ /* 0x004fe400078ec0ff */
[----:B------:R-:W-:-:S03]  /*15b0*/  SHF.L.U32 R2, R8, 0x1f, RZ ;  /* 0x0000001f08027819 */ /* 0x000fc600000006ff */
[----:B------:R-:W-:-:S04]  /*15c0*/  IMAD R3, R10, 0x8, R3 ;  /* 0x000000080a037824 */ /* 0x000fc800078e0203 */
[----:B------:R-:W2:Y:S02]  /*15d0*/  SYNCS.PHASECHK.TRANS64.TRYWAIT P0, [R3+URZ+0x100], R2 ;  /* 0x00010002030075a7 */ /* 0x000ea400080011ff */
[----:B--2---:R-:W-:Y:S05]  /*15e0*/  @!P0 BRA `(.L_x_19) ;  /* 0x0000009400d88947 */ /* 0x004fea0003800000 */
.L_x_131:
[----:B------:R-:W-:Y:S01]  /*15f0*/  VIADD R10, R10, 0x1 ;  /* 0x000000010a0a7836 */ /* 0x000fe20000000000 */
[----:B------:R2:W-:Y:S04]  /*1600*/  SYNCS.ARRIVE.TRANS64.A1T0 RZ, [R3+URZ+0xf0], RZ ;  /* 0x0000f0ff03ff79a7 */ /* 0x0005e800081000ff */
[----:B------:R-:W-:-:S04]  /*1610*/  ISETP.NE.AND P0, PT, R10, 0x2, PT ;  /* 0x000000020a00780c */ /* 0x000fc80003f05270 */
[----:B------:R-:W-:Y:S02]  /*1620*/  SEL R10, R10, RZ, P0 ;  /* 0x000000ff0a0a7207 */ /* 0x000fe40000000000 */
[----:B--2---:R-:W-:-:S04]  /*1630*/  SEL R3, RZ, 0x1, P0 ;  /* 0x00000001ff037807 */ /* 0x004fc80000000000 */
[----:B------:R-:W-:-:S07]  /*1640*/  LOP3.LUT R8, R8, R3, RZ, 0x3c, !PT ;  /* 0x0000000308087212 */ /* 0x000fce00078e3cff */
.L_x_18:
[----:B------:R-:W-:Y:S01]  /*1650*/  UMOV UR4, 0x400 ;  /* 0x0000040000047882 */ /* 0x000fe20000000000 */
[----:B------:R-:W-:Y:S01]  /*1660*/  SHF.L.U32 R2, R15, 0x1f, RZ ;  /* 0x0000001f0f027819 */ /* 0x000fe200000006ff */
[----:B-1----:R-:W-:Y:S01]  /*1670*/  ULEA UR4, UR37, UR4, 0x18 ;  /* 0x0000000425047291 */ /* 0x002fe2000f8ec0ff */
[----:B------:R-:W-:Y:S01]  /*1680*/  R2UR UR35, R21 ;  /* 0x00000000152372ca */ /* 0x000fe200000e0000 */
[----:B------:R-:W-:Y:S01]  /*1690*/  UISETP.GE.U32.AND UP0, UPT, UR13, 0x3f, UPT ;  /* 0x0000003f0d00788c */ /* 0x000fe2000bf06070 */
[----:B------:R-:W-:Y:S01]  /*16a0*/  R2UR UR11, R20 ;  /* 0x00000000140b72ca */ /* 0x000fe200000e0000 */
[----:B------:R-:W-:Y:S01]  /*16b0*/  ULEA UR8, UR6, UR4, 0x3 ;  /* 0x0000000406087291 */ /* 0x000fe2000f8e18ff */
[----:B------:R-:W-:-:S08]  /*16c0*/  UMOV UR24, URZ ;  /* 0x000000ff00187c82 */ /* 0x000fd00008000000 */
[----:B------:R1:W2:Y:S01]  /*16d0*/  SYNCS.PHASECHK.TRANS64.TRYWAIT P0, [UR8+0x30], R2 ;  /* 0x00003002ff0075a7 */ /* 0x0002a20008001108 */
[----:B------:R-:W-:Y:S02]  /*16e0*/  USHF.L.U32 UR35, UR35, 0x7, URZ ;  /* 0x0000000723237899 */ /* 0x000fe400080006ff */
[----:B------:R-:W-:Y:S01]  /*16f0*/  USHF.L.U32 UR11, UR11, 0x8, URZ ;  /* 0x000000080b0b7899 */ /* 0x000fe200080006ff */
[----:B------:R-:W-:Y:S11]  /*1700*/  BRA.U !UP0, `(.L_x_20) ;  /* 0x0000000108a87547 */ /* 0x000ff6000b800000 */
[----:B------:R-:W-:Y:S01]  /*1710*/  UMOV UR16, URZ ;  /* 0x000000ff00107c82 */ /* 0x000fe20008000000 */
[----:B------:R-:W-:-:S05]  /*1720*/  UMOV UR17, UR6 ;  /* 0x0000000600117c82 */ /* 0x000fca0008000000 */
.L_x_25:
[----:B-1----:R-:W-:Y:S01]  /*1730*/  ULEA UR33, UR17, UR4, 0x3 ;  /* 0x0000000411217291 */ /* 0x002fe2000f8e18ff */
[----:B--2---:R-:W-:Y:S01]  /*1740*/  @!P5 MOV R3, 0x6000 ;  /* 0x000060000003d802 */ /* 0x004fe20000000f00 */
[----:B--2---:R-:W-:Y:S10]  /*1750*/  @P0 BRA `(.L_x_21) ;  /* 0x00000000000c0947 */ /* 0x004ff40003800000 */
[----:B------:R-:W-:-:S04]  /*1760*/  SHF.L.U32 R5, R15, 0x1f, RZ ;  /* 0x0000001f0f057819 */ /* 0x000fc800000006ff */
[----:B------:R-:W2:Y:S02]  /*1770*/  SYNCS.PHASECHK.TRANS64.TRYWAIT P0, [UR33+0x30], R5 ;  /* 0x00003005ff0075a7 */ /* 0x000ea40008001121 */
[----:B--2---:R-:W-:Y:S05]  /*1780*/  @!P0 BRA `(.L_x_22) ;  /* 0x0000009400848947 */ /* 0x004fea0003800000 */
.L_x_21:
[----:B------:R2:W-:Y:S01]  /*1790*/  @!P5 SYNCS.ARRIVE.TRANS64 RZ, [UR33], R3 ;  /* 0x00000003ffffd9a7 */ /* 0x0005e20008000021 */
[----:B------:R-:W-:Y:S04]  /*17a0*/  BSSY.RECONVERGENT B0, `(.L_x_23) ;  /* 0x0000003000007945 */ /* 0x000fe80003800200 */
[----:B------:R-:W-:Y:S05]  /*17b0*/  @P4 BRA `(.L_x_24) ;  /* 0x0000000000044947 */ /* 0x000fea0003800000 */
[----:B------:R-:W-:Y:S05]  /*17c0*/  BPT.TRAP 0x1 ;  /* 0x000000040000795c */ /* 0x000fea0000300000 */
.L_x_24:
[----:B------:R-:W-:Y:S05]  /*17d0*/  BSYNC.RECONVERGENT B0 ;  /* 0x0000000000007941 */ /* 0x000fea0003800200 */
.L_x_23:
[----:B------:R-:W-:Y:S02]  /*17e0*/  UIADD3 UR6, UPT, UPT, UR17, 0x1, URZ ;  /* 0x0000000111067890 */ /* 0x000fe4000fffe0ff */
[----:B------:R-:W-:Y:S02]  /*17f0*/  ULEA UR32, UR17, UR4, 0xd ;  /* 0x0000000411207291 */ /* 0x000fe4000f8e68ff */
[----:B------:R-:W-:Y:S02]  /*1800*/  UISETP.NE.AND UP0, UPT, UR6, 0x6, UPT ;  /* 0x000000060600788c */ /* 0x000fe4000bf05270 */
[----:B------:R-:W-:Y:S02]  /*1810*/  UIADD3 UR26, UP1, UPT, UR22, 0x80, URZ ;  /* 0x00000080161a7890 */ /* 0x000fe4000ff3e0ff */
[----:B------:R-:W-:Y:S02]  /*1820*/  USEL UR9, URZ, 0x1, UP0 ;  /* 0x00000001ff097887 */ /* 0x000fe40008000000 */
[----:B------:R-:W-:-:S02]  /*1830*/  USEL UR6, UR6, URZ, UP0 ;  /* 0x000000ff06067287 */ /* 0x000fc40008000000 */
[----:B------:R-:W-:Y:S02]  /*1840*/  UIADD3 UR20, UP0, UPT, UR22, 0x180, URZ ;  /* 0x0000018016147890 */ /* 0x000fe4000ff1e0ff */
[----:B------:R-:W-:Y:S01]  /*1850*/  ULEA UR8, UR6, UR4, 0x3 ;  /* 0x0000000406087291 */ /* 0x000fe2000f8e18ff */
[----:B------:R-:W-:Y:S01]  /*1860*/  LOP3.LUT R15, R15, UR9, RZ, 0x3c, !PT ;  /* 0x000000090f0f7c12 */ /* 0x000fe2000f8e3cff */
[----:B------:R-:W-:Y:S02]  /*1870*/  USHF.L.U32 UR34, UR16, 0x5, URZ ;  /* 0x0000000510227899 */ /* 0x000fe400080006ff */
[----:B------:R-:W-:Y:S01]  /*1880*/  UIADD3.X UR27, UPT, UPT, URZ, UR23, URZ, UP1, !UPT ;  /* 0x00000017ff1b7290 */ /* 0x000fe20008ffe4ff */
[----:B-1----:R-:W-:Y:S01]  /*1890*/  SHF.L.U32 R2, R15, 0x1f, RZ ;  /* 0x0000001f0f027819 */ /* 0x002fe200000006ff */
[----:B------:R-:W-:Y:S02]  /*18a0*/  UIADD3 UR32, UPT, UPT, UR32, 0x10800, URZ ;  /* 0x0001080020207890 */ /* 0x000fe4000fffe0ff */
[----:B------:R-:W-:Y:S01]  /*18b0*/  UIADD3.X UR21, UPT, UPT, URZ, UR23, URZ, UP0, !UPT ;  /* 0x00000017ff157290 */ /* 0x000fe200087fe4ff */
[----:B------:R1:W1:Y:S01]  /*18c0*/  SYNCS.PHASECHK.TRANS64.TRYWAIT P0, [UR8+0x30], R2 ;  /* 0x00003002ff0075a7 */ /* 0x0002620008001108 */
[----:B------:R-:W-:Y:S01]  /*18d0*/  ULEA UR8, UR17, UR4, 0xe ;  /* 0x0000000411087291 */ /* 0x000fe2000f8e70ff */
[----:B------:R-:W-:Y:S01]  /*18e0*/  UMOV UR18, 0x0 ;  /* 0x0000000000127882 */ /* 0x000fe20000000000 */
[----:B------:R-:W-:-:S02]  /*18f0*/  UMOV UR19, 0x10000000 ;  /* 0x1000000000137882 */ /* 0x000fc40000000000 */
[----:B------:R-:W-:Y:S01]  /*1900*/  UIADD3 UR8, UPT, UPT, UR8, 0x1c800, URZ ;  /* 0x0001c80008087890 */ /* 0x000fe2000fffe0ff */
[----:B------:R1:W-:Y:S01]  /*1910*/  UTMALDG.3D [UR32], [UR26], desc[UR18] ;  /* 0x000012201a0075b4 */ /* 0x0003e20008011000 */
[----:B------:R-:W-:Y:S01]  /*1920*/  UMOV UR12, UR36 ;  /* 0x00000024000c7c82 */ /* 0x000fe20008000000 */
[----:B------:R-:W-:Y:S01]  /*1930*/  UMOV UR9, UR33 ;  /* 0x0000002100097c82 */ /* 0x000fe20008000000 */
[----:B------:R-:W-:Y:S01]  /*1940*/  UMOV UR10, UR34 ;  /* 0x00000022000a7c82 */ /* 0x000fe20008000000 */
[----:B------:R-:W-:Y:S01]  /*1950*/  UIADD3 UR16, UPT, UPT, UR16, 0x1, URZ ;  /* 0x0000000110107890 */ /* 0x000fe2000fffe0ff */
[----:B------:R-:W-:Y:S01]  /*1960*/  UMOV UR24, UR5 ;  /* 0x0000000500187c82 */ /* 0x000fe20008000000 */
[----:B------:R-:W-:Y:S02]  /*1970*/  UMOV UR17, UR6 ;  /* 0x0000000600117c82 */ /* 0x000fe40008000000 */
[----:B------:R1:W-:Y:S01]  /*1980*/  UTMALDG.3D [UR8], [UR20], desc[UR18] ;  /* 0x00001208140075b4 */ /* 0x0003e20008011000 */
[----:B------:R-:W-:-:S09]  /*1990*/  UISETP.NE.AND UP0, UPT, UR16, UR5, UPT ;  /* 0x000000051000728c */ /* 0x000fd2000bf05270 */
[----:B------:R-:W-:Y:S05]  /*19a0*/  BRA.U UP0, `(.L_x_25) ;  /* 0xfffffffd00607547 */ /* 0x000fea000b83ffff */
.L_x_20:
[----:B-1----:R-:W-:Y:S01]  /*19b0*/  ULEA UR8, UR6, UR4, 0x3 ;  /* 0x0000000406087291 */ /* 0x002fe2000f8e18ff */
[----:B------:R-:W-:Y:S01]  /*19c0*/  SHF.L.U32 R2, R15, 0x1f, RZ ;  /* 0x0000001f0f027819 */ /* 0x000fe200000006ff */
[----:B------:R-:W-:Y:S01]  /*19d0*/  @!P1 SYNCS.ARRIVE.TRANS64.A1T0 RZ, [UR4+0xa8], RZ ;  /* 0x0000a8ffffff99a7 */ /* 0x000fe20008100004 */
[----:B------:R-:W-:-:S06]  /*19e0*/  UISETP.GT.AND UP0, UPT, UR15, UR14, UPT ;  /* 0x0000000e0f00728c */ /* 0x000fcc000bf04270 */
[----:B--2---:R1:W2:Y:S03]  /*19f0*/  SYNCS.PHASECHK.TRANS64.TRYWAIT P0, [UR8+0x30], R2 ;  /* 0x00003002ff0075a7 */ /* 0x0042a60008001108 */
[----:B------:R-:W-:Y:S05]  /*1a00*/  BRA.U !UP0, `(.L_x_26) ;  /* 0x0000000108ac7547 */ /* 0x000fea000b800000 */
[----:B------:R-:W-:Y:S01]  /*1a10*/  UIADD3 UR21, UPT, UPT, UR7, UR24, URZ ;  /* 0x0000001807157290 */ /* 0x000fe2000fffe0ff */
[----:B------:R-:W-:-:S11]  /*1a20*/  UMOV UR25, UR6 ;  /* 0x0000000600197c82 */ /* 0x000fd60008000000 */
.L_x_31:
[----:B-1----:R-:W-:Y:S01]  /*1a30*/  ULEA UR17, UR25, UR4, 0x3 ;  /* 0x0000000419117291 */ /* 0x002fe2000f8e18ff */
[----:B--2---:R-:W-:Y:S01]  /*1a40*/  @!P5 MOV R3, 0x6000 ;  /* 0x000060000003d802 */ /* 0x004fe20000000f00 */
[----:B--2---:R-:W-:Y:S10]  /*1a50*/  @P0 BRA `(.L_x_27) ;  /* 0x00000000000c0947 */ /* 0x004ff40003800000 */
[----:B------:R-:W-:-:S04]  /*1a60*/  SHF.L.U32 R5, R15, 0x1f, RZ ;  /* 0x0000001f0f057819 */ /* 0x000fc800000006ff */
[----:B------:R-:W2:Y:S02]  /*1a70*/  SYNCS.PHASECHK.TRANS64.TRYWAIT P0, [UR17+0x30], R5 ;  /* 0x00003005ff0075a7 */ /* 0x000ea40008001111 */
[----:B--2---:R-:W-:Y:S05]  /*1a80*/  @!P0 BRA `(.L_x_28) ;  /* 0x0000009000dc8947 */ /* 0x004fea0003800000 */
.L_x_27:
[----:B------:R2:W-:Y:S01]  /*1a90*/  @!P5 SYNCS.ARRIVE.TRANS64 RZ, [UR17], R3 ;  /* 0x00000003ffffd9a7 */ /* 0x0005e20008000011 */
[----:B------:R-:W-:Y:S04]  /*1aa0*/  BSSY.RECONVERGENT B0, `(.L_x_29) ;  /* 0x0000003000007945 */ /* 0x000fe80003800200 */
[----:B------:R-:W-:Y:S05]  /*1ab0*/  @P4 BRA `(.L_x_30) ;  /* 0x0000000000044947 */ /* 0x000fea0003800000 */
[----:B------:R-:W-:Y:S05]  /*1ac0*/  BPT.TRAP 0x1 ;  /* 0x000000040000795c */ /* 0x000fea0000300000 */
.L_x_30:
[----:B------:R-:W-:Y:S05]  /*1ad0*/  BSYNC.RECONVERGENT B0 ;  /* 0x0000000000007941 */ /* 0x000fea0003800200 */
.L_x_29:
        /* <DEDUP_REMOVED lines=10> */
[----:B------:R-:W-:Y:S01]  /*1b80*/  UIADD3 UR16, UPT, UPT, UR16, 0x10800, URZ ;  /* 0x0001080010107890 */ /* 0x000fe2000fffe0ff */
[----:B-1----:R-:W-:Y:S01]  /*1b90*/  SHF.L.U32 R2, R15, 0x1f, RZ ;  /* 0x0000001f0f027819 */ /* 0x002fe200000006ff */
[----:B------:R-:W-:Y:S02]  /*1ba0*/  UIADD3.X UR31, UPT, UPT, URZ, UR23, URZ, UP1, !UPT ;  /* 0x00000017ff1f7290 */ /* 0x000fe40008ffe4ff */
[----:B------:R-:W-:Y:S01]  /*1bb0*/  UIADD3.X UR29, UPT, UPT, URZ, UR23, URZ, UP0, !UPT ;  /* 0x00000017ff1d7290 */ /* 0x000fe200087fe4ff */
[----:B------:R1:W1:Y:S01]  /*1bc0*/  SYNCS.PHASECHK.TRANS64.TRYWAIT P0, [UR8+0x30], R2 ;  /* 0x00003002ff0075a7 */ /* 0x0002620008001108 */
[----:B------:R-:W-:Y:S01]  /*1bd0*/  ULEA UR8, UR25, UR4, 0xe ;  /* 0x0000000419087291 */ /* 0x000fe2000f8e70ff */
[----:B------:R-:W-:Y:S01]  /*1be0*/  UMOV UR26, 0x0 ;  /* 0x00000000001a7882 */ /* 0x000fe20000000000 */
[----:B------:R-:W-:-:S02]  /*1bf0*/  UMOV UR27, 0x10000000 ;  /* 0x10000000001b7882 */ /* 0x000fc40000000000 */
[----:B------:R-:W-:Y:S01]  /*1c00*/  UIADD3 UR8, UPT, UPT, UR8, 0x1c800, URZ ;  /* 0x0001c80008087890 */ /* 0x000fe2000fffe0ff */
[----:B------:R-:W-:Y:S01]  /*1c10*/  UMOV UR19, UR35 ;  /* 0x0000002300137c82 */ /* 0x000fe20008000000 */
[----:B------:R-:W-:Y:S01]  /*1c20*/  UMOV UR20, UR36 ;  /* 0x0000002400147c82 */ /* 0x000fe20008000000 */
[----:B------:R-:W-:Y:S01]  /*1c30*/  UMOV UR12, UR36 ;  /* 0x00000024000c7c82 */ /* 0x000fe20008000000 */
[----:B------:R-:W-:Y:S01]  /*1c40*/  UMOV UR9, UR17 ;  /* 0x0000001100097c82 */ /* 0x000fe20008000000 */
[----:B------:R-:W-:Y:S01]  /*1c50*/  UMOV UR10, UR18 ;  /* 0x00000012000a7c82 */ /* 0x000fe20008000000 */
[----:B------:R1:W-:Y:S01]  /*1c60*/  UTMALDG.3D [UR16], [UR30], desc[UR26] ;  /* 0x00001a101e0075b4 */ /* 0x0003e20008011000 */
[----:B------:R-:W-:Y:S01]  /*1c70*/  UIADD3 UR24, UPT, UPT, UR24, 0x1, URZ ;  /* 0x0000000118187890 */ /* 0x000fe2000fffe0ff */
[----:B------:R-:W-:-:S03]  /*1c80*/  UMOV UR25, UR6 ;  /* 0x0000000600197c82 */ /* 0x000fc60008000000 */
[----:B------:R-:W-:Y:S01]  /*1c90*/  UISETP.NE.AND UP0, UPT, UR24, UR21, UPT ;  /* 0x000000151800728c */ /* 0x000fe2000bf05270 */
[----:B------:R1:W-:Y:S08]  /*1ca0*/  UTMALDG.3D [UR8], [UR28], desc[UR26] ;  /* 0x00001a081c0075b4 */ /* 0x0003f00008011000 */
[----:B------:R-:W-:Y:S05]  /*1cb0*/  BRA.U UP0, `(.L_x_31) ;  /* 0xfffffffd005c7547 */ /* 0x000fea000b83ffff */
.L_x_26:
[----:B-1----:R-:W-:Y:S01]  /*1cc0*/  LEA R2, R14, UR4, 0x3 ;  /* 0x000000040e027c11 */ /* 0x002fe2000f8e18ff */
[----:B------:R-:W-:Y:S01]  /*1cd0*/  NOP ;  /* 0x0000000000007918 */ /* 0x000fe20000000000 */
[----:B--2---:R-:W-:Y:S02]  /*1ce0*/  SHF.L.U32 R3, R12, 0x1f, RZ ;  /* 0x0000001f0c037819 */ /* 0x004fe400000006ff */
[----:B------:R-:W-:Y:S02]  /*1cf0*/  LEA R4, R14, UR4, 0x4 ;  /* 0x000000040e047c11 */ /* 0x000fe4000f8e20ff */
[----:B------:R-:W1:Y:S02]  /*1d00*/  SYNCS.PHASECHK.TRANS64.TRYWAIT P0, [R2+URZ+0xb0], R3 ;  /* 0x0000b003020075a7 */ /* 0x000e6400080011ff */
[----:B-1----:R-:W-:Y:S05]  /*1d10*/  @!P0 BRA `(.L_x_32) ;  /* 0x0000009000508947 */ /* 0x002fea0003800000 */
.L_x_134:
[----:B------:R-:W2:Y:S01]  /*1d20*/  LDS.128 R4, [R4+0x120] ;  /* 0x0001200004047984 */ /* 0x000ea20000000c00 */
[----:B---3--:R-:W-:Y:S01]  /*1d30*/  ISETP.GE.AND P0, PT, R72, 0x1, PT ;  /* 0x000000014800780c */ /* 0x008fe20003f06270 */
[----:B-1----:R-:W-:Y:S01]  /*1d40*/  VIADD R2, R2, 0xc0 ;  /* 0x000000c002027836 */ /* 0x002fe20000000000 */
[----:B------:R-:W-:Y:S01]  /*1d50*/  @!PT LDS RZ, [RZ] ;  /* 0x00000000fffff984 */ /* 0x000fe20000000800 */
[----:B------:R-:W-:Y:S01]  /*1d60*/  @!PT LDS RZ, [RZ] ;  /* 0x00000000fffff984 */ /* 0x000fe20000000800 */
[----:B------:R-:W-:Y:S01]  /*1d70*/  @!PT LDS RZ, [RZ] ;  /* 0x00000000fffff984 */ /* 0x000fe20000000800 */
[----:B------:R-:W-:Y:S01]  /*1d80*/  @!PT LDS RZ, [RZ] ;  /* 0x00000000fffff984 */ /* 0x000fe20000000800 */
[----:B------:R1:W-:Y:S06]  /*1d90*/  MEMBAR.ALL.CTA ;  /* 0x0000000000007992 */ /* 0x0003ec0000008000 */
[----:B-1----:R-:W1:Y:S01]  /*1da0*/  FENCE.VIEW.ASYNC.S ;  /* 0x00000000000073c6 */ /* 0x002e620000000000 */
[----:B------:R-:W-:-:S04]  /*1db0*/  PRMT R2, RZ, 0x654, R2 ;  /* 0x00000654ff027816 */ /* 0x000fc80000000002 */
[----:B-1----:R1:W-:Y:S01]  /*1dc0*/  SYNCS.ARRIVE.TRANS64.RED.A1T0 RZ, [R2+URZ], RZ ;  /* 0x000000ff02ff79a7 */ /* 0x0023e200081004ff */
[----:B--2---:R-:W-:-:S13]  /*1dd0*/  LOP3.LUT P2, RZ, R6, 0x1, RZ, 0xc0, !PT ;  /* 0x0000000106ff7812 */ /* 0x004fda000784c0ff */
[----:B------:R-:W-:Y:S01]  /*1de0*/  @P2 SHF.R.U32.HI R3, RZ, 0x10, R5 ;  /* 0x00000010ff032819 */ /* 0x000fe20000011605 */
[----:B------:R-:W-:Y:S01]  /*1df0*/  VOTEU.ANY UP0, P2 ;  /* 0x0000000000ff7886 */ /* 0x000fe20001000100 */
[----:B------:R-:W-:Y:S02]  /*1e00*/  @P2 MOV R13, R4 ;  /* 0x00000004000d2202 */ /* 0x000fe40000000f00 */
[----:B------:R-:W-:Y:S02]  /*1e10*/  @P2 R2UR.BROADCAST UR8, R3 ;  /* 0x00000000030822ca */ /* 0x000fe400008e0000 */
[----:B------:R-:W-:-:S11]  /*1e20*/  @P2 LOP3.LUT R11, R5, 0xffff, RZ, 0xc0, !PT ;  /* 0x0000ffff050b2812 */ /* 0x000fd600078ec0ff */
[----:B------:R-:W-:Y:S01]  /*1e30*/  @UP0 UMOV UR36, UR8 ;  /* 0x0000000800240c82 */ /* 0x000fe20008000000 */
[----:B-1----:R-:W-:Y:S05]  /*1e40*/  @!P0 BRA `(.L_x_33) ;  /* 0x0000000000b88947 */ /* 0x002fea0003800000 */
[----:B------:R-:W4:Y:S01]  /*1e50*/  LDC.64 R4, c[0x0][0xb18] ;  /* 0x0002c600ff047b82 */ /* 0x000f220000000a00 */
[----:B------:R-:W-:-:S07]  /*1e60*/  ISETP.NE.AND P3, PT, R72, 0x1, PT ;  /* 0x000000014800780c */ /* 0x000fce0003f65270 */
[----:B------:R-:W1:Y:S08]  /*1e70*/  LDC.64 R6, c[0x0][0xb10] ;  /* 0x0002c400ff067b82 */ /* 0x000e700000000a00 */
[----:B------:R-:W2:Y:S08]  /*1e80*/  LDC R16, c[0x0][0xb20] ;  /* 0x0002c800ff107b82 */ /* 0x000eb00000000800 */
[----:B------:R-:W3:Y:S01]  /*1e90*/  LDC R18, c[0x0][0xb0c] ;  /* 0x0002c300ff127b82 */ /* 0x000ee20000000800 */
[----:B----4-:R-:W-:Y:S01]  /*1ea0*/  IMAD.HI.U32 R17, R0, R5, RZ ;  /* 0x0000000500117227 */ /* 0x010fe200078e00ff */
[----:B------:R-:W-:-:S03]  /*1eb0*/  ISETP.NE.AND P0, PT, R4, 0x1, PT ;  /* 0x000000010400780c */ /* 0x000fc60003f05270 */
[----:B------:R-:W-:-:S03]  /*1ec0*/  IMAD.HI.U32 R5, R11, R5, RZ ;  /* 0x000000050b057227 */ /* 0x000fc600078e00ff */
[----:B------:R-:W4:Y:S01]  /*1ed0*/  LDC.64 R2, c[0x0][0xb28] ;  /* 0x0002ca00ff027b82 */ /* 0x000f220000000a00 */
[----:B-1----:R-:W-:-:S04]  /*1ee0*/  IMAD.HI.U32 R20, R9, R6, RZ ;  /* 0x0000000609147227 */ /* 0x002fc800078e00ff */
[----:B------:R-:W-:Y:S01]  /*1ef0*/  IMAD.HI.U32 R22, R13, R6, RZ ;  /* 0x000000060d167227 */ /* 0x000fe200078e00ff */
[----:B------:R-:W-:Y:S02]  /*1f00*/  SHF.R.U32.HI R20, RZ, R7, R20 ;  /* 0x00000007ff147219 */ /* 0x000fe40000011614 */
[-C--:B--2---:R-:W-:Y:S02]  /*1f10*/  SHF.R.U32.HI R17, RZ, R16.reuse, R17 ;  /* 0x00000010ff117219 */ /* 0x084fe40000011611 */
[----:B------:R-:W-:Y:S02]  /*1f20*/  SHF.R.U32.HI R16, RZ, R16, R5 ;  /* 0x00000010ff107219 */ /* 0x000fe40000011605 */
[----:B------:R-:W-:Y:S02]  /*1f30*/  SEL R17, R0, R17, !P0 ;  /* 0x0000001100117207 */ /* 0x000fe40004000000 */
[----:B------:R-:W-:Y:S02]  /*1f40*/  SHF.R.U32.HI R22, RZ, R7, R22 ;  /* 0x00000007ff167219 */ /* 0x000fe40000011616 */
[----:B---3--:R-:W-:-:S02]  /*1f50*/  ISETP.NE.AND P1, PT, R18, 0x1, PT ;  /* 0x000000011200780c */ /* 0x008fc40003f25270 */
[----:B------:R-:W-:Y:S02]  /*1f60*/  SEL R5, R11, R16, !P0 ;  /* 0x000000100b057207 */ /* 0x000fe40004000000 */
[----:B------:R-:W-:Y:S02]  /*1f70*/  SEL R19, R9, R20, !P1 ;  /* 0x0000001409137207 */ /* 0x000fe40004800000 */
[----:B------:R-:W-:Y:S01]  /*1f80*/  SEL R7, R13, R22, !P1 ;  /* 0x000000160d077207 */ /* 0x000fe20004800000 */
[----:B----4-:R-:W-:-:S04]  /*1f90*/  IMAD.HI.U32 R20, R17, R2, RZ ;  /* 0x0000000211147227 */ /* 0x010fc800078e00ff */
[----:B------:R-:W-:Y:S01]  /*1fa0*/  IMAD.HI.U32 R6, R19, R2, RZ ;  /* 0x0000000213067227 */ /* 0x000fe200078e00ff */
[----:B------:R-:W-:-:S04]  /*1fb0*/  @P3 SHF.R.U32.HI R17, RZ, R3, R20 ;  /* 0x00000003ff113219 */ /* 0x000fc80000011614 */
        /* <DEDUP_REMOVED lines=8> */
[----:B------:R-:W-:-:S04]  /*2040*/  @!P0 IMAD.HI.U32 R16, R7, R2, RZ ;  /* 0x0000000207108227 */ /* 0x000fc800078e00ff */
[----:B------:R-:W-:Y:S01]  /*2050*/  IMAD.MOV R2, RZ, RZ, -R6 ;  /* 0x000000ffff027224 */ /* 0x000fe200078e0a06 */
[----:B------:R-:W-:-:S03]  /*2060*/  @!P0 SHF.R.U32.HI R16, RZ, R3, R16 ;  /* 0x00000003ff108219 */ /* 0x000fc60000011610 */
[----:B------:R-:W-:Y:S01]  /*2070*/  IMAD R2, R72, R2, R5 ;  /* 0x0000000248027224 */ /* 0x000fe200078e0205 */
[----:B------:R-:W-:Y:S02]  /*2080*/  @!P0 SEL R3, R7, R16, !P3 ;  /* 0x0000001007038207 */ /* 0x000fe40005800000 */
[----:B------:R-:W-:-:S03]  /*2090*/  IADD3 R16, PT, PT, -R5, RZ, RZ ;  /* 0x000000ff05107210 */ /* 0x000fc60007ffe1ff */
[--C-:B------:R-:W-:Y:S02]  /*20a0*/  @!P0 IMAD.IADD R6, R6, 0x1, -R3.reuse ;  /* 0x0000000106068824 */ /* 0x100fe400078e0a03 */
[----:B------:R-:W-:Y:S01]  /*20b0*/  @!P0 IMAD R3, R2, R19, R3 ;  /* 0x0000001302038224 */ /* 0x000fe200078e0203 */
[----:B------:R-:W-:Y:S01]  /*20c0*/  IADD3 R2, PT, PT, -R7, RZ, RZ ;  /* 0x000000ff07027210 */ /* 0x000fe20007ffe1ff */
[----:B------:R-:W-:Y:S02]  /*20d0*/  @!P0 IMAD R5, R72, R6, R7 ;  /* 0x0000000648058224 */ /* 0x000fe400078e0207 */
[----:B------:R-:W-:Y:S02]  /*20e0*/  IMAD R11, R4, R16, R11 ;  /* 0x00000010040b7224 */ /* 0x000fe400078e020b */
[----:B------:R-:W-:Y:S02]  /*20f0*/  @!P0 IMAD.MOV.U32 R7, RZ, RZ, R3 ;  /* 0x000000ffff078224 */ /* 0x000fe400078e0003 */
[----:B------:R-:W-:-:S02]  /*2100*/  IMAD R2, R18, R2, R13 ;  /* 0x0000000212027224 */ /* 0x000fc400078e020d */
[----:B------:R-:W-:Y:S02]  /*2110*/  IMAD R11, R5, R4, R11 ;  /* 0x00000004050b7224 */ /* 0x000fe400078e020b */
[----:B------:R-:W-:Y:S02]  /*2120*/  IMAD R13, R7, R18, R2 ;  /* 0x00000012070d7224 */ /* 0x000fe400078e0202 */
.L_x_33:
[----:B------:R-:W1:Y:S02]  /*2130*/  LDCU UR8, c[0x0][0xb30] ;  /* 0x00016600ff0877ac */ /* 0x000e640008000800 */
[----:B-1----:R-:W-:-:S09]  /*2140*/  UISETP.NE.AND UP0, UPT, UR8, 0x1, UPT ;  /* 0x000000010800788c */ /* 0x002fd2000bf05270 */
[----:B------:R-:W-:Y:S05]  /*2150*/  BRA.U UP0, `(.L_x_34) ;  /* 0x0000000100407547 */ /* 0x000fea000b800000 */
[----:B------:R-:W1:Y:S08]  /*2160*/  LDC.64 R4, c[0x0][0xb10] ;  /* 0x0002c400ff047b82 */ /* 0x000e700000000a00 */
[----:B------:R-:W2:Y:S08]  /*2170*/  LDC.64 R2, c[0x0][0xb18] ;  /* 0x0002c600ff027b82 */ /* 0x000eb00000000a00 */
[----:B------:R-:W3:Y:S08]  /*2180*/  LDC R6, c[0x0][0xb20] ;  /* 0x0002c800ff067b82 */ /* 0x000ef00000000800 */
[----:B------:R-:W4:Y:S01]  /*2190*/  LDC R16, c[0x0][0xb0c] ;  /* 0x0002c300ff107b82 */ /* 0x000f220000000800 */
[----:B-1----:R-:W-:-:S05]  /*21a0*/  IMAD.HI.U32 R4, R13, R4, RZ ;  /* 0x000000040d047227 */ /* 0x002fca00078e00ff */
[----:B------:R-:W-:Y:S01]  /*21b0*/  SHF.R.U32.HI R4, RZ, R5, R4 ;  /* 0x00000005ff047219 */ /* 0x000fe20000011604 */
[----:B--2---:R-:W-:Y:S01]  /*21c0*/  IMAD.HI.U32 R3, R11, R3, RZ ;  /* 0x000000030b037227 */ /* 0x004fe200078e00ff */
[----:B------:R-:W-:-:S04]  /*21d0*/  ISETP.NE.AND P0, PT, R2, 0x1, PT ;  /* 0x000000010200780c */ /* 0x000fc80003f05270 */
[----:B---3--:R-:W-:-:S04]  /*21e0*/  SHF.R.U32.HI R6, RZ, R6, R3 ;  /* 0x00000006ff067219 */ /* 0x008fc80000011603 */
[----:B------:R-:W-:Y:S02]  /*21f0*/  SEL R3, R11, R6, !P0 ;  /* 0x000000060b037207 */ /* 0x000fe40004000000 */
[----:B----4-:R-:W-:-:S04]  /*2200*/  ISETP.NE.AND P1, PT, R16, 0x1, PT ;  /* 0x000000011000780c */ /* 0x010fc80003f25270 */
[----:B------:R-:W-:-:S05]  /*2210*/  SEL R4, R13, R4, !P1 ;  /* 0x000000040d047207 */ /* 0x000fca0004800000 */
[----:B------:R-:W-:Y:S02]  /*2220*/  IMAD.IADD R5, R3, 0x1, -R4 ;  /* 0x0000000103057824 */ /* 0x000fe400078e0a04 */
[----:B------:R-:W-:Y:S02]  /*2230*/  IMAD.IADD R3, R4, 0x1, -R3 ;  /* 0x0000000104037824 */ /* 0x000fe400078e0a03 */
[----:B------:R-:W-:Y:S02]  /*2240*/  IMAD R13, R5, R16, R13 ;  /* 0x00000010050d7224 */ /* 0x000fe400078e020d */
[----:B------:R-:W-:-:S07]  /*2250*/  IMAD R11, R3, R2, R11 ;  /* 0x00000002030b7224 */ /* 0x000fce00078e020b */
.L_x_34:
[----:B------:R-:W-:Y:S01]  /*2260*/  VIADD R14, R14, 0x1 ;  /* 0x000000010e0e7836 */ /* 0x000fe20000000000 */
[----:B------:R-:W-:Y:S01]  /*2270*/  PLOP3.LUT P1, PT, PT, PT, PT, 0x80, 0x8 ;  /* 0x000000000008781c */ /* 0x000fe20003f2f070 */
[----:B------:R-:W-:Y:S02]  /*2280*/  IMAD.IADD R21, R13, 0x1, R156 ;  /* 0x000000010d157824 */ /* 0x000fe400078e029c */
[----:B------:R-:W-:Y:S01]  /*2290*/  IMAD.IADD R20, R11, 0x1, R154 ;  /* 0x000000010b147824 */ /* 0x000fe200078e029a */
[----:B------:R-:W-:-:S04]  /*22a0*/  ISETP.NE.AND P0, PT, R14, 0x2, PT ;  /* 0x000000020e00780c */ /* 0x000fc80003f05270 */
[----:B------:R-:W-:Y:S02]  /*22b0*/  SEL R3, RZ, 0x1, P0 ;  /* 0x00000001ff037807 */ /* 0x000fe40000000000 */
[----:B------:R-:W-:Y:S02]  /*22c0*/  SEL R14, R14, RZ, P0 ;  /* 0x000000ff0e0e7207 */ /* 0x000fe40000000000 */
[----:B------:R-:W-:Y:S01]  /*22d0*/  LOP3.LUT R12, R12, R3, RZ, 0x3c, !PT ;  /* 0x000000030c0c7212 */ /* 0x000fe200078e3cff */
[----:B------:R-:W-:Y:S06]  /*22e0*/  @P2 BRA `(.L_x_35) ;  /* 0xfffffff000982947 */ /* 0x000fec000383ffff */
[----:B------:R-:W-:Y:S01]  /*22f0*/  UIADD3 UR4, UPT, UPT, UR4, 0x30, URZ ;  /* 0x0000003004047890 */ /* 0x000fe2000fffe0ff */
[----:B------:R-:W-:-:S03]  /*2300*/  SHF.L.U32 R3, R15, 0x1f, RZ ;  /* 0x0000001f0f037819 */ /* 0x000fc600000006ff */
[----:B------:R-:W-:-:S09]  /*2310*/  ULEA UR5, UR6, UR4, 0x3 ;  /* 0x0000000406057291 */ /* 0x000fd2000f8e18ff */
[----:B------:R-:W1:Y:S02]  /*2320*/  SYNCS.PHASECHK.TRANS64.TRYWAIT P0, [UR5], R3 ;  /* 0x00000003ff0075a7 */ /* 0x000e640008001105 */
[----:B-1----:R-:W-:Y:S05]  /*2330*/  @!P0 BRA `(.L_x_36) ;  /* 0x0000008800dc8947 */ /* 0x002fea0003800000 */
.L_x_136:
[----:B------:R-:W-:-:S04]  /*2340*/  UIADD3 UR6, UPT, UPT, UR6, 0x1, URZ ;  /* 0x0000000106067890 */ /* 0x000fc8000fffe0ff */
[----:B------:R-:W-:-:S04]  /*2350*/  UISETP.NE.AND UP0, UPT, UR6, 0x6, UPT ;  /* 0x000000060600788c */ /* 0x000fc8000bf05270 */
[----:B------:R-:W-:Y:S02]  /*2360*/  USEL UR7, URZ, 0x1, UP0 ;  /* 0x00000001ff077887 */ /* 0x000fe40008000000 */
[----:B------:R-:W-:-:S04]  /*2370*/  USEL UR6, UR6, URZ, UP0 ;  /* 0x000000ff06067287 */ /* 0x000fc80008000000 */
[----:B------:R-:W-:Y:S01]  /*2380*/  ULEA UR5, UR6, UR4, 0x3 ;  /* 0x0000000406057291 */ /* 0x000fe2000f8e18ff */
[----:B------:R-:W-:-:S04]  /*2390*/  LOP3.LUT R2, R15, UR7, RZ, 0x3c, !PT ;  /* 0x000000070f027c12 */ /* 0x000fc8000f8e3cff */
[----:B-1----:R-:W-:-:S04]  /*23a0*/  SHF.L.U32 R3, R2, 0x1f, RZ ;  /* 0x0000001f02037819 */ /* 0x002fc800000006ff */
[----:B------:R-:W1:Y:S02]  /*23b0*/  SYNCS.PHASECHK.TRANS64.TRYWAIT P0, [UR5], R3 ;  /* 0x00000003ff0075a7 */ /* 0x000e640008001105 */
[----:B-1----:R-:W-:Y:S05]  /*23c0*/  @!P0 BRA `(.L_x_37) ;  /* 0x0000008800d08947 */ /* 0x002fea0003800000 */
.L_x_138:
        /* <DEDUP_REMOVED lines=9> */
.L_x_140:
        /* <DEDUP_REMOVED lines=9> */
.L_x_142:
        /* <DEDUP_REMOVED lines=9> */
.L_x_144:
[----:B------:R-:W-:-:S04]  /*2580*/  UIADD3 UR6, UPT, UPT, UR6, 0x1, URZ ;  /* 0x0000000106067890 */ /* 0x000fc8000fffe0ff */
[----:B------:R-:W-:-:S04]  /*2590*/  UISETP.NE.AND UP0, UPT, UR6, 0x6, UPT ;  /* 0x000000060600788c */ /* 0x000fc8000bf05270 */
[----:B------:R-:W-:Y:S02]  /*25a0*/  USEL UR5, URZ, 0x1, UP0 ;  /* 0x00000001ff057887 */ /* 0x000fe40008000000 */
[----:B------:R-:W-:-:S04]  /*25b0*/  USEL UR6, UR6, URZ, UP0 ;  /* 0x000000ff06067287 */ /* 0x000fc80008000000 */
[----:B------:R-:W-:Y:S01]  /*25c0*/  ULEA UR6, UR6, UR4, 0x3 ;  /* 0x0000000406067291 */ /* 0x000fe2000f8e18ff */
[----:B-1----:R-:W-:-:S04]  /*25d0*/  LOP3.LUT R3, R2, UR5, RZ, 0x3c, !PT ;  /* 0x0000000502037c12 */ /* 0x002fc8000f8e3cff */
[----:B------:R-:W-:Y:S01]  /*25e0*/  SHF.L.U32 R3, R3, 0x1f, RZ ;  /* 0x0000001f03037819 */ /* 0x000fe200000006ff */
[----:B----4-:R-:W-:-:S07]  /*25f0*/  IMAD.U32 R0, RZ, RZ, UR6 ;  /* 0x00000006ff007e24 */ /* 0x010fce000f8e00ff */
.L_x_41:
[----:B-1----:R1:W2:Y:S02]  /*2600*/  SYNCS.PHASECHK.TRANS64.TRYWAIT P0, [R0+URZ], R3 ;  /* 0x00000003000075a7 */ /* 0x0022a400080011ff */
[----:B--2---:R-:W-:Y:S05]  /*2610*/  @!P0 NANOSLEEP.SYNCS 0x989680 ;  /* 0x009896800000895d */ /* 0x004fea0003900000 */
[----:B------:R-:W2:Y:S02]  /*2620*/  @!P0 SYNCS.PHASECHK.TRANS64 P0, [R0+URZ], R3 ;  /* 0x00000003000085a7 */ /* 0x000ea400080010ff */
[----:B--2---:R-:W-:Y:S05]  /*2630*/  @P0 EXIT ;  /* 0x000000000000094d */ /* 0x004fea0003800000 */
[----:B------:R-:W-:Y:S05]  /*2640*/  BRA `(.L_x_41) ;  /* 0xfffffffc00ec7947 */ /* 0x000fea000383ffff */
.L_x_17:
[----:B------:R-:W-:-:S04]  /*2650*/  UISETP.NE.AND UP1, UPT, UR37, URZ, UPT ;  /* 0x000000ff2500728c */ /* 0x000fc8000bf25270 */
[----:B------:R-:W-:-:S09]  /*2660*/  UISETP.NE.OR UP1, UPT, UR8, 0x1, UP1 ;  /* 0x000000010800788c */ /* 0x000fd20008f25670 */
[----:B------:R-:W-:Y:S05]  /*2670*/  BRA.U UP1, `(.L_x_42) ;  /* 0x0000000501487547 */ /* 0x000fea000b800000 */
[----:B------:R-:W-:Y:S01]  /*2680*/  ISETP.NE.AND P2, PT, R2, RZ, PT ;  /* 0x000000ff0200720c */ /* 0x000fe20003f45270 */
[----:B------:R-:W-:Y:S01]  /*2690*/  IMAD.MOV.U32 R12, RZ, RZ, 0x1 ;  /* 0x00000001ff0c7424 */ /* 0x000fe200078e00ff */
[----:B------:R-:W-:Y:S02]  /*26a0*/  CS2R R10, SRZ ;  /* 0x00000000000a7805 */ /* 0x000fe4000001ff00 */
[----:B------:R-:W-:Y:S01]  /*26b0*/  CS2R R8, SRZ ;  /* 0x0000000000087805 */ /* 0x000fe2000001ff00 */
[----:B------:R-:W-:Y:S01]  /*26c0*/  UMOV UR4, 0x400 ;  /* 0x0000040000047882 */ /* 0x000fe20000000000 */
[----:B------:R-:W-:Y:S01]  /*26d0*/  UMOV UR6, URZ ;  /* 0x000000ff00067c82 */ /* 0x000fe20008000000 */
[----:B------:R-:W-:-:S12]  /*26e0*/  ULEA UR37, UR37, UR4, 0x18 ;  /* 0x0000000425257291 */ /* 0x000fd8000f8ec0ff */
.L_x_46:
[----:B------:R-:W-:Y:S02]  /*26f0*/  LEA R0, R8, UR37, 0x3 ;  /* 0x0000002508007c11 */ /* 0x000fe4000f8e18ff */
[----:B------:R-:W-:-:S03]  /*2700*/  SHF.L.U32 R5, R9, 0x1f, RZ ;  /* 0x0000001f09057819 */ /* 0x000fc600000006ff */
[----:B------:R-:W-:Y:S01]  /*2710*/  VIADD R4, R0, 0x100 ;  /* 0x0000010000047836 */ /* 0x000fe20000000000 */
[----:B------:R-:W1:Y:S02]  /*2720*/  SYNCS.PHASECHK.TRANS64.TRYWAIT P0, [R0+URZ+0xf0], R5 ;  /* 0x0000f005000075a7 */ /* 0x000e6400080011ff */
[----:B-1----:R-:W-:Y:S05]  /*2730*/  @!P0 BRA `(.L_x_43) ;  /* 0x0000008800548947 */ /* 0x002fea0003800000 */
.L_x_145:
[----:B------:R-:W-:Y:S01]  /*2740*/  ULEA UR5, UR6, UR37, 0x3 ;  /* 0x0000002506057291 */ /* 0x000fe2000f8e18ff */
[----:B------:R-:W-:Y:S02]  /*2750*/  PRMT R4, RZ, 0x654, R4 ;  /* 0x00000654ff047816 */ /* 0x000fe40000000004 */
[----:B-1----:R-:W-:Y:S01]  /*2760*/  SHF.L.U32 R5, R12, 0x1f, RZ ;  /* 0x0000001f0c057819 */ /* 0x002fe200000006ff */
[----:B------:R-:W-:Y:S01]  /*2770*/  UIADD3 UR4, UPT, UPT, UR5, 0xb0, URZ ;  /* 0x000000b005047890 */ /* 0x000fe2000fffe0ff */
[----:B------:R1:W-:Y:S05]  /*2780*/  SYNCS.ARRIVE.TRANS64.RED.A1T0 RZ, [R4+URZ], RZ ;  /* 0x000000ff04ff79a7 */ /* 0x0003ea00081004ff */
[----:B------:R-:W-:Y:S01]  /*2790*/  IMAD.U32 R7, RZ, RZ, UR4 ;  /* 0x00000004ff077e24 */ /* 0x000fe2000f8e00ff */
[----:B------:R-:W2:Y:S04]  /*27a0*/  SYNCS.PHASECHK.TRANS64.TRYWAIT P0, [UR5+0xc0], R5 ;  /* 0x0000c005ff0075a7 */ /* 0x000ea80008001105 */
[----:B------:R-:W-:Y:S01]  /*27b0*/  PRMT R6, R2, 0x654, R7 ;  /* 0x0000065402067816 */ /* 0x000fe20000000007 */
[----:B-1----:R-:W-:Y:S01]  /*27c0*/  @!P2 IMAD.MOV.U32 R4, RZ, RZ, 0x10 ;  /* 0x00000010ff04a424 */ /* 0x002fe200078e00ff */
[----:B--2---:R-:W-:Y:S06]  /*27d0*/  @!P0 BRA `(.L_x_44) ;  /* 0x0000008800408947 */ /* 0x004fec0003800000 */
.L_x_147:
[----:B------:R-:W-:Y:S01]  /*27e0*/  ULEA UR4, UR6, UR37, 0x4 ;  /* 0x0000002506047291 */ /* 0x000fe2000f8e20ff */
[----:B------:R-:W-:Y:S01]  /*27f0*/  SEL R3, R6, R3, !P2 ;  /* 0x0000000306037207 */ /* 0x000fe20005000000 */
[----:B------:R-:W-:Y:S01]  /*2800*/  UIADD3 UR5, UPT, UPT, UR5, 0xb0, URZ ;  /* 0x000000b005057890 */ /* 0x000fe2000fffe0ff */
[----:B-1----:R-:W-:Y:S01]  /*2810*/  LEA R0, R11, UR37, 0x3 ;  /* 0x000000250b007c11 */ /* 0x002fe2000f8e18ff */
[----:B------:R-:W-:Y:S01]  /*2820*/  UIADD3 UR4, UPT, UPT, UR4, 0x120, URZ ;  /* 0x0000012004047890 */ /* 0x000fe2000fffe0ff */
[----:B------:R-:W-:Y:S01]  /*2830*/  SHF.L.U32 R5, R10, 0x1f, RZ ;  /* 0x0000001f0a057819 */ /* 0x000fe200000006ff */
[----:B------:R1:W-:Y:S01]  /*2840*/  @!P2 SYNCS.ARRIVE.TRANS64.RED RZ, [R3+URZ], R4 ;  /* 0x0000000403ffa9a7 */ /* 0x0003e200080004ff */
[----:B------:R-:W-:Y:S01]  /*2850*/  UIADD3 UR6, UPT, UPT, UR6, 0x1, URZ ;  /* 0x0000000106067890 */ /* 0x000fe2000fffe0ff */
[----:B------:R-:W-:-:S03]  /*2860*/  VIADD R8, R8, 0x1 ;  /* 0x0000000108087836 */ /* 0x000fc60000000000 */
[----:B------:R-:W-:Y:S02]  /*2870*/  UISETP.NE.AND UP0, UPT, UR6, 0x2, UPT ;  /* 0x000000020600788c */ /* 0x000fe4000bf05270 */
[----:B------:R-:W-:Y:S06]  /*2880*/  UGETNEXTWORKID.BROADCAST [UR4], [UR5] ;  /* 0x00000000040073ca */ /* 0x000fec0008000100 */
[----:B------:R-:W-:Y:S01]  /*2890*/  USEL UR4, URZ, 0x1, UP0 ;  /* 0x00000001ff047887 */ /* 0x000fe20008000000 */
[----:B------:R-:W-:Y:S01]  /*28a0*/  ISETP.NE.AND P0, PT, R8, 0x2, PT ;  /* 0x000000020800780c */ /* 0x000fe20003f05270 */
[----:B------:R-:W-:Y:S01]  /*28b0*/  USEL UR6, UR6, URZ, UP0 ;  /* 0x000000ff06067287 */ /* 0x000fe20008000000 */
[----:B------:R-:W2:Y:S03]  /*28c0*/  SYNCS.PHASECHK.TRANS64.TRYWAIT P1, [R0+URZ+0xb0], R5 ;  /* 0x0000b005000075a7 */ /* 0x000ea600080211ff */
[----:B------:R-:W-:Y:S01]  /*28d0*/  LOP3.LUT R12, R12, UR4, RZ, 0x3c, !PT ;  /* 0x000000040c0c7c12 */ /* 0x000fe2000f8e3cff */
[----:B-12---:R-:W-:Y:S07]  /*28e0*/  @!P1 BRA `(.L_x_45) ;  /* 0x0000008800149947 */ /* 0x006fee0003800000 */
.L_x_148:
[C---:B------:R-:W-:Y:S01]  /*28f0*/  LEA R4, R11.reuse, UR37, 0x4 ;  /* 0x000000250b047c11 */ /* 0x040fe2000f8e20ff */
[----:B-1----:R-:W-:Y:S01]  /*2900*/  VIADD R0, R0, 0xc0 ;  /* 0x000000c000007836 */ /* 0x002fe20000000000 */
[----:B------:R-:W-:Y:S01]  /*2910*/  SEL R8, R8, RZ, P0 ;  /* 0x000000ff08087207 */ /* 0x000fe20000000000 */
[----:B------:R-:W-:-:S03]  /*2920*/  VIADD R11, R11, 0x1 ;  /* 0x000000010b0b7836 */ /* 0x000fc60000000000 */
[----:B------:R-:W1:Y:S01]  /*2930*/  LDS.128 R4, [R4+0x120] ;  /* 0x0001200004047984 */ /* 0x000e620000000c00 */
[----:B------:R-:W-:Y:S02]  /*2940*/  PRMT R0, RZ, 0x654, R0 ;  /* 0x00000654ff007816 */ /* 0x000fe40000000000 */
[C---:B------:R-:W-:Y:S01]  /*2950*/  ISETP.NE.AND P1, PT, R11.reuse, 0x2, PT ;  /* 0x000000020b00780c */ /* 0x040fe20003f25270 */
[----:B------:R-:W-:Y:S01]  /*2960*/  @!PT LDS RZ, [RZ] ;  /* 0x00000000fffff984 */ /* 0x000fe20000000800 */
[----:B------:R-:W-:Y:S01]  /*2970*/  @!PT LDS RZ, [RZ] ;  /* 0x00000000fffff984 */ /* 0x000fe20000000800 */
[----:B------:R-:W-:Y:S01]  /*2980*/  @!PT LDS RZ, [RZ] ;  /* 0x00000000fffff984 */ /* 0x000fe20000000800 */
[----:B------:R-:W-:Y:S01]  /*2990*/  @!PT LDS RZ, [RZ] ;  /* 0x00000000fffff984 */ /* 0x000fe20000000800 */
[----:B------:R2:W-:Y:S06]  /*29a0*/  MEMBAR.ALL.CTA ;  /* 0x0000000000007992 */ /* 0x0005ec0000008000 */
[----:B--2---:R-:W2:Y:S01]  /*29b0*/  FENCE.VIEW.ASYNC.S ;  /* 0x00000000000073c6 */ /* 0x004ea20000000000 */
[----:B------:R-:W-:Y:S01]  /*29c0*/  SEL R11, R11, RZ, P1 ;  /* 0x000000ff0b0b7207 */ /* 0x000fe20000800000 */
[----:B--2---:R2:W-:Y:S01]  /*29d0*/  SYNCS.ARRIVE.TRANS64.RED.A1T0 RZ, [R0+URZ], RZ ;  /* 0x000000ff00ff79a7 */ /* 0x0045e200081004ff */
[----:B-1----:R-:W-:-:S02]  /*29e0*/  LOP3.LUT P3, RZ, R6, 0x1, RZ, 0xc0, !PT ;  /* 0x0000000106ff7812 */ /* 0x002fc4000786c0ff */
[----:B------:R-:W-:-:S04]  /*29f0*/  SEL R5, RZ, 0x1, P1 ;  /* 0x00000001ff057807 */ /* 0x000fc80000800000 */
[----:B------:R-:W-:Y:S02]  /*2a00*/  LOP3.LUT R10, R10, R5, RZ, 0x3c, !PT ;  /* 0x000000050a0a7212 */ /* 0x000fe400078e3cff */
[----:B--2---:R-:W-:-:S04]  /*2a10*/  SEL R0, RZ, 0x1, P0 ;  /* 0x00000001ff007807 */ /* 0x004fc80000000000 */
[----:B------:R-:W-:Y:S01]  /*2a20*/  LOP3.LUT R9, R9, R0, RZ, 0x3c, !PT ;  /* 0x0000000009097212 */ /* 0x000fe200078e3cff */
[----:B------:R-:W-:Y:S06]  /*2a30*/  @P3 BRA `(.L_x_46) ;  /* 0xfffffffc002c3947 */ /* 0x000fec000383ffff */
[----:B------:R-:W-:Y:S01]  /*2a40*/  ULEA UR5, UR6, UR37, 0x3 ;  /* 0x0000002506057291 */ /* 0x000fe2000f8e18ff */
[----:B------:R-:W-:-:S08]  /*2a50*/  SHF.L.U32 R3, R12, 0x1f, RZ ;  /* 0x0000001f0c037819 */ /* 0x000fd000000006ff */
[----:B------:R-:W1:Y:S02]  /*2a60*/  SYNCS.PHASECHK.TRANS64 P0, [UR5+0xc0], R3 ;  /* 0x0000c003ff0075a7 */ /* 0x000e640008001005 */
[----:B-1----:R-:W-:Y:S05]  /*2a70*/  @P0 BRA `(.L_x_47) ;  /* 0x0000000000080947 */ /* 0x002fea0003800000 */
[----:B------:R-:W1:Y:S02]  /*2a80*/  SYNCS.PHASECHK.TRANS64.TRYWAIT P0, [UR5+0xc0], R3 ;  /* 0x0000c003ff0075a7 */ /* 0x000e640008001105 */
[----:B-1----:R-:W-:Y:S05]  /*2a90*/  @!P0 BRA `(.L_x_48) ;  /* 0x0000008400bc8947 */ /* 0x002fea0003800000 */
.L_x_47:
[----:B------:R-:W-:-:S04]  /*2aa0*/  UIADD3 UR4, UPT, UPT, UR6, 0x1, URZ ;  /* 0x0000000106047890 */ /* 0x000fc8000fffe0ff */
[----:B------:R-:W-:-:S04]  /*2ab0*/  UISETP.NE.AND UP0, UPT, UR4, 0x2, UPT ;  /* 0x000000020400788c */ /* 0x000fc8000bf05270 */
[----:B------:R-:W-:Y:S02]  /*2ac0*/  USEL UR7, URZ, 0x1, UP0 ;  /* 0x00000001ff077887 */ /* 0x000fe40008000000 */
[----:B------:R-:W-:-:S04]  /*2ad0*/  USEL UR4, UR4, URZ, UP0 ;  /* 0x000000ff04047287 */ /* 0x000fc80008000000 */
[----:B------:R-:W-:Y:S01]  /*2ae0*/  ULEA UR4, UR4, UR37, 0x3 ;  /* 0x0000002504047291 */ /* 0x000fe2000f8e18ff */
[----:B-1----:R-:W-:-:S04]  /*2af0*/  LOP3.LUT R3, R12, UR7, RZ, 0x3c, !PT ;  /* 0x000000070c037c12 */ /* 0x002fc8000f8e3cff */
[----:B------:R-:W-:-:S04]  /*2b00*/  SHF.L.U32 R0, R3, 0x1f, RZ ;  /* 0x0000001f03007819 */ /* 0x000fc800000006ff */
[----:B------:R-:W1:Y:S02]  /*2b10*/  SYNCS.PHASECHK.TRANS64 P0, [UR4+0xc0], R0 ;  /* 0x0000c000ff0075a7 */ /* 0x000e640008001004 */
[----:B-1----:R-:W-:Y:S05]  /*2b20*/  @P0 EXIT ;  /* 0x000000000000094d */ /* 0x002fea0003800000 */
[----:B------:R-:W-:Y:S02]  /*2b30*/  SHF.L.U32 R3, R3, 0x1f, RZ ;  /* 0x0000001f03037819 */ /* 0x000fe400000006ff */
[----:B------:R-:W-:-:S07]  /*2b40*/  MOV R0, UR4 ;  /* 0x0000000400007c02 */ /* 0x000fce0008000f00 */
.L_x_49:
[----:B-1----:R1:W2:Y:S02]  /*2b50*/  SYNCS.PHASECHK.TRANS64.TRYWAIT P0, [R0+URZ+0xc0], R3 ;  /* 0x0000c003000075a7 */ /* 0x0022a400080011ff */
[----:B--2---:R-:W-:Y:S05]  /*2b60*/  @!P0 NANOSLEEP.SYNCS 0x989680 ;  /* 0x009896800000895d */ /* 0x004fea0003900000 */
[----:B------:R-:W2:Y:S02]  /*2b70*/  @!P0 SYNCS.PHASECHK.TRANS64 P0, [R0+URZ+0xc0], R3 ;  /* 0x0000c003000085a7 */ /* 0x000ea400080010ff */
[----:B--2---:R-:W-:Y:S05]  /*2b80*/  @P0 EXIT ;  /* 0x000000000000094d */ /* 0x004fea0003800000 */
[----:B------:R-:W-:Y:S05]  /*2b90*/  BRA `(.L_x_49) ;  /* 0xfffffffc00ec7947 */ /* 0x000fea000383ffff */
.L_x_42:
[----:B------:R-:W-:-:S09]  /*2ba0*/  UISETP.NE.AND UP1, UPT, UR8, URZ, UPT ;  /* 0x000000ff0800728c */ /* 0x000fd2000bf25270 */
[----:B------:R-:W-:Y:S05]  /*2bb0*/  BRA.U UP1, `(.L_x_50) ;  /* 0x0000000d01347547 */ /* 0x000fea000b800000 */
[----:B------:R-:W-:Y:S01]  /*2bc0*/  UMOV UR4, 0x40 ;  /* 0x0000004000047882 */ /* 0x000fe20000000000 */
[----:B------:R-:W-:Y:S01]  /*2bd0*/  NOP ;  /* 0x0000000000007918 */ /* 0x000fe20000000000 */
[----:B------:R-:W-:Y:S01]  /*2be0*/  ULEA UR4, UR37, UR4, 0x18 ;  /* 0x0000000425047291 */ /* 0x000fe2000f8ec0ff */
[----:B------:R-:W-:Y:S02]  /*2bf0*/  UMOV UR5, 0x400 ;  /* 0x0000040000057882 */ /* 0x000fe40000000000 */
[----:B------:R-:W-:-:S06]  /*2c00*/  ULEA UR37, UR37, UR5, 0x18 ;  /* 0x0000000525257291 */ /* 0x000fcc000f8ec0ff */
[----:B------:R-:W1:Y:S02]  /*2c10*/  LDS.U8 R0, [UR4+0x1c] ;  /* 0x00001c04ff007984 */ /* 0x000e640008000000 */
[----:B-1----:R-:W-:-:S13]  /*2c20*/  ISETP.NE.AND P0, PT, R0, RZ, PT ;  /* 0x000000ff0000720c */ /* 0x002fda0003f05270 */
[----:B------:R-:W-:Y:S05]  /*2c30*/  @P0 BRA `(.L_x_51) ;  /* 0x0000000000580947 */ /* 0x000fea0003800000 */
[----:B------:R-:W-:-:S13]  /*2c40*/  ELECT P0, URZ, PT ;  /* 0x0000000000ff782f */ /* 0x000fda0003800000 */
[----:B------:R-:W-:Y:S05]  /*2c50*/  @!P0 BRA `(.L_x_52) ;  /* 0x0000000000608947 */ /* 0x000fea0003800000 */
[----:B------:R-:W-:Y:S01]  /*2c60*/  UMOV UR5, 0x10 ;  /* 0x0000001000057882 */ /* 0x000fe20000000000 */
[----:B------:R-:W-:Y:S01]  /*2c70*/  HFMA2 R0, -RZ, RZ, 0, 5.9604644775390625e-08 ;  /* 0x00000001ff007431 */ /* 0x000fe200000001ff */
[----:B------:R-:W-:-:S03]  /*2c80*/  MOV R2, 0xffff ;  /* 0x0000ffff00027802 */ /* 0x000fc60000000f00 */
[----:B------:R-:W-:Y:S04]  /*2c90*/  DEPBAR.LE SB1, 0x36 ;  /* 0x00009d800000791a */ /* 0x000fe80000000000 */
[----:B------:R-:W1:Y:S02]  /*2ca0*/  UTCATOMSWS.FIND_AND_SET.ALIGN UP0, UR5, UR5 ;  /* 0x00000005000575e3 */ /* 0x000e640008000800 */
[----:B-1----:R-:W-:Y:S01]  /*2cb0*/  MOV R3, UR5 ;  /* 0x0000000500037c02 */ /* 0x002fe20008000f00 */
[----:B------:R-:W-:Y:S06]  /*2cc0*/  BRA.U UP0, `(.L_x_53) ;  /* 0x0000000100187547 */ /* 0x000fec000b800000 */
.L_x_54:
[----:B------:R-:W-:Y:S05]  /*2cd0*/  NANOSLEEP 0x64 ;  /* 0x000000640000795d */ /* 0x000fea0003800000 */
[----:B------:R-:W-:-:S05]  /*2ce0*/  UMOV UR5, 0x10 ;  /* 0x0000001000057882 */ /* 0x000fca0000000000 */
[----:B------:R-:W-:Y:S04]  /*2cf0*/  DEPBAR.LE SB1, 0x36 ;  /* 0x00009d800000791a */ /* 0x000fe80000000000 */
[----:B------:R-:W1:Y:S02]  /*2d00*/  UTCATOMSWS.FIND_AND_SET.ALIGN UP0, UR5, UR5 ;  /* 0x00000005000575e3 */ /* 0x000e640008000800 */
[----:B-1----:R-:W-:Y:S01]  /*2d10*/  MOV R3, UR5 ;  /* 0x0000000500037c02 */ /* 0x002fe20008000f00 */
[----:B------:R-:W-:Y:S05]  /*2d20*/  BRA.U !UP0, `(.L_x_54) ;  /* 0xfffffffd08e87547 */ /* 0x000fea000b83ffff */
.L_x_53:
[-C--:B------:R-:W-:Y:S02]  /*2d30*/  SHF.L.U32 R2, R2, R3.reuse, RZ ;  /* 0x0000000302027219 */ /* 0x080fe400000006ff */
[----:B------:R-:W-:Y:S01]  /*2d40*/  SHF.L.U32 R0, R0, R3, RZ ;  /* 0x0000000300007219 */ /* 0x000fe200000006ff */
[----:B------:R-:W-:Y:S02]  /*2d50*/  IMAD.SHL.U32 R3, R3, 0x20, RZ ;  /* 0x0000002003037824 */ /* 0x000fe400078e00ff */
[----:B------:R1:W-:Y:S04]  /*2d60*/  ATOMS.OR RZ, [UR4+0x14], R2 ;  /* 0x00001402ffff798c */ /* 0x0003e8000b000004 */
[----:B------:R1:W-:Y:S04]  /*2d70*/  ATOMS.OR RZ, [UR4+0x18], R0 ;  /* 0x00001800ffff798c */ /* 0x0003e8000b000004 */
[----:B------:R1:W-:Y:S01]  /*2d80*/  STS [UR37+0x140], R3 ;  /* 0x00014003ff007988 */ /* 0x0003e20008000825 */
[----:B------:R-:W-:Y:S05]  /*2d90*/  BRA `(.L_x_52) ;  /* 0x0000000000107947 */ /* 0x000fea0003800000 */
.L_x_51:
[----:B------:R-:W-:Y:S02]  /*2da0*/  MOV R0, 0xffffffff ;  /* 0xffffffff00007802 */ /* 0x000fe40000000f00 */
[----:B------:R-:W-:-:S03]  /*2db0*/  MOV R2, 0x2de0 ;  /* 0x00002de000027802 */ /* 0x000fc60000000f00 */
[----:B------:R1:W-:Y:S04]  /*2dc0*/  STS [UR37+0x140], R0 ;  /* 0x00014000ff007988 */ /* 0x0003e80008000825 */
[----:B-1-3-5:R-:W-:Y:S05]  /*2dd0*/  CALL.REL.NOINC `($__internal_1_$__cuda_sm10x_tcgen05_guardrail_trap_phase_invalid_during_alloc) ;  /* 0x0000008800d47944 */ /* 0x02afea0003c00000 */
.L_x_52:
[----:B------:R-:W-:Y:S05]  /*2de0*/  WARPSYNC.ALL ;  /* 0x0000000000007948 */ /* 0x000fea0003800000 */
[----:B------:R-:W2:Y:S01]  /*2df0*/  S2UR UR6, SR_CgaCtaId ;  /* 0x00000000000679c3 */ /* 0x000ea20000008800 */
[----:B------:R-:W-:Y:S01]  /*2e00*/  UMOV UR4, 0x400 ;  /* 0x0000040000047882 */ /* 0x000fe20000000000 */
[----:B------:R-:W-:-:S06]  /*2e10*/  NOP ;  /* 0x0000000000007918 */ /* 0x000fcc0000000000 */
[----:B------:R-:W-:Y:S06]  /*2e20*/  BAR.ARV 0x6, 0xa0 ;  /* 0x0182800000007b1d */ /* 0x000fec0000002000 */
[----:B------:R-:W4:Y:S01]  /*2e30*/  LDCU UR7, c[0x0][0x38c] ;  /* 0x00007180ff0777ac */ /* 0x000f220008000800 */
[----:B------:R-:W-:Y:S01]  /*2e40*/  IMAD.MOV.U32 R11, RZ, RZ, 0x1 ;  /* 0x00000001ff0b7424 */ /* 0x000fe200078e00ff */
[----:B------:R-:W-:Y:S01]  /*2e50*/  CS2R R8, SRZ ;  /* 0x0000000000087805 */ /* 0x000fe2000001ff00 */
[----:B------:R-:W-:Y:S01]  /*2e60*/  IMAD.MOV.U32 R10, RZ, RZ, RZ ;  /* 0x000000ffff0a7224 */ /* 0x000fe200078e00ff */
[----:B------:R-:W-:Y:S01]  /*2e70*/  UMOV UR18, URZ ;  /* 0x000000ff00127c82 */ /* 0x000fe20008000000 */
[----:B------:R-:W-:Y:S01]  /*2e80*/  UMOV UR17, URZ ;  /* 0x000000ff00117c82 */ /* 0x000fe20008000000 */
[----:B------:R-:W-:Y:S01]  /*2e90*/  UMOV UR22, 0x0 ;  /* 0x0000000000167882 */ /* 0x000fe20000000000 */
[----:B------:R-:W-:Y:S01]  /*2ea0*/  UMOV UR23, 0x8400010 ;  /* 0x0840001000177882 */ /* 0x000fe20000000000 */
[----:B------:R-:W-:Y:S01]  /*2eb0*/  UMOV UR20, 0x0 ;  /* 0x0000000000147882 */ /* 0x000fe20000000000 */
[----:B------:R-:W-:Y:S01]  /*2ec0*/  UMOV UR21, 0x8400010 ;  /* 0x0840001000157882 */ /* 0x000fe20000000000 */
[----:B--2---:R-:W-:Y:S01]  /*2ed0*/  ULEA UR6, UR6, UR4, 0x18 ;  /* 0x0000000406067291 */ /* 0x004fe2000f8ec0ff */
[----:B------:R-:W2:Y:S03]  /*2ee0*/  LDCU UR4, c[0x0][0x38c] ;  /* 0x00007180ff0477ac */ /* 0x000ea60008000800 */
[----:B------:R-:W-:-:S02]  /*2ef0*/  UIADD3 UR11, UPT, UPT, UR6, 0x10800, URZ ;  /* 0x00010800060b7890 */ /* 0x000fc4000fffe0ff */
[----:B----4-:R-:W-:-:S03]  /*2f00*/  UIADD3 UR7, UPT, UPT, UR7, 0x1f, URZ ;  /* 0x0000001f07077890 */ /* 0x010fc6000fffe0ff */
[----:B-1----:R-:W1:Y:S01]  /*2f10*/  LDS R0, [UR6+0x140] ;  /* 0x00014006ff007984 */ /* 0x002e620008000800 */
[----:B------:R-:W-:Y:S02]  /*2f20*/  UIADD3 UR12, UPT, UPT, UR6, 0x1c800, URZ ;  /* 0x0001c800060c7890 */ /* 0x000fe4000fffe0ff */
[----:B------:R-:W-:Y:S02]  /*2f30*/  USHF.R.S32.HI UR5, URZ, 0x1f, UR7 ;  /* 0x0000001fff057899 */ /* 0x000fe40008011407 */
[----:B------:R-:W-:Y:S02]  /*2f40*/  USHF.R.U32.HI UR11, URZ, 0x4, UR11 ;  /* 0x00000004ff0b7899 */ /* 0x000fe4000801160b */
[----:B------:R-:W-:Y:S02]  /*2f50*/  ULEA.HI UR5, UR5, UR7, URZ, 0x5 ;  /* 0x0000000705057291 */ /* 0x000fe4000f8f28ff */
[----:B------:R-:W-:Y:S02]  /*2f60*/  USHF.R.U32.HI UR12, URZ, 0x4, UR12 ;  /* 0x00000004ff0c7899 */ /* 0x000fe4000801160c */
[----:B------:R-:W-:-:S02]  /*2f70*/  USHF.R.S32.HI UR5, URZ, 0x5, UR5 ;  /* 0x00000005ff057899 */ /* 0x000fc40008011405 */
[----:B------:R-:W-:Y:S02]  /*2f80*/  ULOP3.LUT UR11, UR11, 0x3fff, URZ, 0xc0, !UPT ;  /* 0x00003fff0b0b7892 */ /* 0x000fe4000f8ec0ff */
[----:B------:R-:W-:Y:S02]  /*2f90*/  UISETP.LT.AND UP0, UPT, UR5, 0x1, UPT ;  /* 0x000000010500788c */ /* 0x000fe4000bf01270 */
[----:B------:R-:W-:Y:S02]  /*2fa0*/  ULOP3.LUT UR12, UR12, 0x3fff, URZ, 0xc0, !UPT ;  /* 0x00003fff0c0c7892 */ /* 0x000fe4000f8ec0ff */
[----:B------:R-:W-:Y:S02]  /*2fb0*/  USEL UR10, UR5, 0x1, !UP0 ;  /* 0x00000001050a7887 */ /* 0x000fe4000c000000 */
[----:B------:R-:W-:Y:S02]  /*2fc0*/  ULOP3.LUT UR11, UR11, 0x10000, URZ, 0xfc, !UPT ;  /* 0x000100000b0b7892 */ /* 0x000fe4000f8efcff */
[----:B------:R-:W-:-:S02]  /*2fd0*/  ULOP3.LUT UR12, UR12, 0x10000, URZ, 0xfc, !UPT ;  /* 0x000100000c0c7892 */ /* 0x000fc4000f8efcff */
[----:B------:R-:W-:Y:S02]  /*2fe0*/  UIADD3 UR10, UPT, UPT, -UR10, URZ, URZ ;  /* 0x000000ff0a0a7290 */ /* 0x000fe4000fffe1ff */
[----:B--2---:R-:W-:Y:S01]  /*2ff0*/  UISETP.GE.AND UP3, UPT, UR4, 0x1, UPT ;  /* 0x000000010400788c */ /* 0x004fe2000bf66270 */
[----:B-1----:R-:W-:-:S15]  /*3000*/  R2UR UR19, R0 ;  /* 0x00000000001372ca */ /* 0x002fde00000e0000 */
.L_x_61:
[----:B------:R-:W-:Y:S02]  /*3010*/  LEA R0, R10, UR6, 0x3 ;  /* 0x000000060a007c11 */ /* 0x000fe4000f8e18ff */
[----:B------:R-:W-:Y:S02]  /*3020*/  SHF.L.U32 R5, R9, 0x1f, RZ ;  /* 0x0000001f09057819 */ /* 0x000fe400000006ff */
[----:B------:R-:W-:Y:S01]  /*3030*/  PLOP3.LUT P0, PT, PT, PT, UP3, 0x80, 0x8 ;  /* 0x000000000008781c */ /* 0x000fe20003f0f038 */
[----:B------:R-:W-:Y:S01]  /*3040*/  VIADD R3, R0, 0xc0 ;  /* 0x000000c000037836 */ /* 0x000fe20000000000 */
[----:B-1----:R-:W1:Y:S02]  /*3050*/  SYNCS.PHASECHK.TRANS64.TRYWAIT P1, [R0+URZ+0xb0], R5 ;  /* 0x0000b005000075a7 */ /* 0x002e6400080211ff */
[----:B-1--4-:R-:W-:Y:S09]  /*3060*/  @!P1 BRA `(.L_x_55) ;  /* 0x0000008000609947 */ /* 0x012ff20003800000 */
.L_x_150:
[----:B------:R-:W-:Y:S01]  /*3070*/  LEA R4, R10, UR6, 0x4 ;  /* 0x000000060a047c11 */ /* 0x000fe2000f8e20ff */
[----:B------:R-:W-:Y:S01]  /*3080*/  @UP3 ULEA UR4, UR17, UR6, 0x3 ;  /* 0x0000000611043291 */ /* 0x000fe2000f8e18ff */
[----:B------:R-:W-:Y:S01]  /*3090*/  PLOP3.LUT P2, PT, PT, PT, PT, 0x80, 0x8 ;  /* 0x000000000008781c */ /* 0x000fe20003f4f070 */
[----:B------:R-:W-:Y:S01]  /*30a0*/  ULEA UR8, UR18, UR6, 0x3 ;  /* 0x0000000612087291 */ /* 0x000fe2000f8e18ff */
[----:B------:R-:W-:Y:S01]  /*30b0*/  PRMT R3, RZ, 0x654, R3 ;  /* 0x00000654ff037816 */ /* 0x000fe20000000003 */
[----:B------:R-:W-:Y:S01]  /*30c0*/  ULEA UR9, UR18, UR19, 0x8 ;  /* 0x0000001312097291 */ /* 0x000fe2000f8e40ff */
[----:B-1----:R-:W1:Y:S01]  /*30d0*/  LDS.128 R4, [R4+0x120] ;  /* 0x0001200004047984 */ /* 0x002e620000000c00 */
[----:B------:R-:W-:Y:S02]  /*30e0*/  @P0 SHF.L.U32 R2, R8, 0x1f, RZ ;  /* 0x0000001f08020819 */ /* 0x000fe400000006ff */
[----:B------:R-:W-:Y:S01]  /*30f0*/  SHF.L.U32 R0, R11, 0x1f, RZ ;  /* 0x0000001f0b007819 */ /* 0x000fe200000006ff */
[----:B------:R-:W-:Y:S01]  /*3100*/  @!PT LDS RZ, [RZ] ;  /* 0x00000000fffff984 */ /* 0x000fe20000000800 */
[----:B------:R-:W-:Y:S01]  /*3110*/  @!PT LDS RZ, [RZ] ;  /* 0x00000000fffff984 */ /* 0x000fe20000000800 */
[----:B------:R-:W-:Y:S01]  /*3120*/  @!PT LDS RZ, [RZ] ;  /* 0x00000000fffff984 */ /* 0x000fe20000000800 */
[----:B------:R-:W-:Y:S01]  /*3130*/  @!PT LDS RZ, [RZ] ;  /* 0x00000000fffff984 */ /* 0x000fe20000000800 */
[----:B------:R2:W-:Y:S06]  /*3140*/  MEMBAR.ALL.CTA ;  /* 0x0000000000007992 */ /* 0x0005ec0000008000 */
[----:B--2---:R-:W2:Y:S02]  /*3150*/  FENCE.VIEW.ASYNC.S ;  /* 0x00000000000073c6 */ /* 0x004ea40000000000 */
[----:B--2---:R2:W-:Y:S01]  /*3160*/  SYNCS.ARRIVE.TRANS64.RED.A1T0 RZ, [R3+URZ], RZ ;  /* 0x000000ff03ff79a7 */ /* 0x0045e200081004ff */
[----:B------:R2:W4:Y:S01]  /*3170*/  @P0 SYNCS.PHASECHK.TRANS64.TRYWAIT P2, [UR4], R2 ;  /* 0x00000002ff0005a7 */ /* 0x0005220008041104 */
[----:B-1----:R-:W-:Y:S01]  /*3180*/  LOP3.LUT P1, RZ, R6, 0x1, RZ, 0xc0, !PT ;  /* 0x0000000106ff7812 */ /* 0x002fe2000782c0ff */
[----:B------:R-:W1:Y:S02]  /*3190*/  SYNCS.PHASECHK.TRANS64.TRYWAIT P0, [UR8+0xe0], R0 ;  /* 0x0000e000ff0075a7 */ /* 0x000e640008001108 */
[----:B-12-4-:R-:W-:Y:S10]  /*31a0*/  @!P0 BRA `(.L_x_56) ;  /* 0x0000008000248947 */ /* 0x016ff40003800000 */
.L_x_152:
[----:B------:R-:W-:Y:S01]  /*31b0*/  IADD3 R10, PT, PT, R10, 0x1, RZ ;  /* 0x000000010a0a7810 */ /* 0x000fe20007ffe0ff */
[----:B------:R-:W-:Y:S06]  /*31c0*/  BRA.U !UP3, `(.L_x_57) ;  /* 0x000000010b987547 */ /* 0x000fec000b800000 */
[----:B------:R-:W-:Y:S01]  /*31d0*/  UPLOP3.LUT UP4, UPT, UPT, UPT, UPT, 0x40, 0x4 ;  /* 0x000000000004789c */ /* 0x000fe20003f8e870 */
[----:B------:R-:W-:Y:S01]  /*31e0*/  UMOV UR16, UR10 ;  /* 0x0000000a00107c82 */ /* 0x000fe20008000000 */
[----:B------:R-:W-:Y:S01]  /*31f0*/  UMOV UR15, UR5 ;  /* 0x00000005000f7c82 */ /* 0x000fe20008000000 */
[----:B------:R-:W-:-:S08]  /*3200*/  UMOV UR14, UR17 ;  /* 0x00000011000e7c82 */ /* 0x000fd00008000000 */
.L_x_60:
[----:B------:R-:W-:Y:S02]  /*3210*/  UIADD3 UR16, UPT, UPT, UR16, 0x1, URZ ;  /* 0x0000000110107890 */ /* 0x000fe4000fffe0ff */
[----:B--2---:R-:W-:Y:S02]  /*3220*/  ULEA UR7, UR14, UR6, 0x3 ;  /* 0x000000060e077291 */ /* 0x004fe4000f8e18ff */
[----:B------:R-:W-:Y:S01]  /*3230*/  UISETP.NE.AND UP0, UPT, UR16, URZ, UPT ;  /* 0x000000ff1000728c */ /* 0x000fe2000bf05270 */
[----:B----4-:R-:W-:Y:S10]  /*3240*/  @P2 BRA `(.L_x_58) ;  /* 0x00000000000c2947 */ /* 0x010ff40003800000 */
[----:B-1----:R-:W-:Y:S04]  /*3250*/  SHF.L.U32 R3, R8, 0x1f, RZ ;  /* 0x0000001f08037819 */ /* 0x002fe800000006ff */
[----:B------:R-:W1:Y:S02]  /*3260*/  SYNCS.PHASECHK.TRANS64.TRYWAIT P0, [UR7], R3 ;  /* 0x00000003ff0075a7 */ /* 0x000e640008001107 */
[----:B-1----:R-:W-:Y:S05]  /*3270*/  @!P0 BRA `(.L_x_59) ;  /* 0x0000008000088947 */ /* 0x002fea0003800000 */
.L_x_58:
[----:B------:R-:W-:Y:S01]  /*3280*/  UISETP.NE.AND UP1, UPT, UR15, 0x1, UPT ;  /* 0x000000010f00788c */ /* 0x000fe2000bf25270 */
[----:B------:R-:W-:Y:S01]  /*3290*/  PLOP3.LUT P2, PT, PT, PT, PT, 0x80, 0x8 ;  /* 0x000000000008781c */ /* 0x000fe20003f4f070 */
[----:B------:R-:W-:Y:S02]  /*32a0*/  UIADD3 UR17, UPT, UPT, UR14, 0x1, URZ ;  /* 0x000000010e117890 */ /* 0x000fe4000fffe0ff */
[----:B------:R-:W-:Y:S02]  /*32b0*/  ULEA UR24, UR14, UR12, 0xa ;  /* 0x0000000c0e187291 */ /* 0x000fe4000f8e50ff */
[----:B------:R-:W-:Y:S01]  /*32c0*/  UISETP.NE.AND UP2, UPT, UR17, 0x6, UPT ;  /* 0x000000061100788c */ /* 0x000fe2000bf45270 */
[----:B------:R-:W-:Y:S01]  /*32d0*/  PLOP3.LUT P0, PT, PT, PT, UP1, 0x80, 0x8 ;  /* 0x000000000008781c */ /* 0x000fe20003f0f018 */
[----:B------:R-:W-:Y:S02]  /*32e0*/  ULEA UR26, UR14, UR11, 0x9 ;  /* 0x0000000b0e1a7291 */ /* 0x000fe4000f8e48ff */
[----:B------:R-:W-:Y:S02]  /*32f0*/  USEL UR13, URZ, 0x1, UP2 ;  /* 0x00000001ff0d7887 */ /* 0x000fe40009000000 */
[----:B------:R-:W-:Y:S02]  /*3300*/  USEL UR17, UR17, URZ, UP2 ;  /* 0x000000ff11117287 */ /* 0x000fe40009000000 */
[----:B------:R-:W-:Y:S02]  /*3310*/  UIADD3 UR30, UPT, UPT, UR24, 0x2, URZ ;  /* 0x00000002181e7890 */ /* 0x000fe4000fffe0ff */
[----:B------:R-:W-:Y:S01]  /*3320*/  @UP1 ULEA UR4, UR17, UR6, 0x3 ;  /* 0x0000000611041291 */ /* 0x000fe2000f8e18ff */
[----:B------:R-:W-:Y:S01]  /*3330*/  LOP3.LUT R8, R8, UR13, RZ, 0x3c, !PT ;  /* 0x0000000d08087c12 */ /* 0x000fe2000f8e3cff */
[----:B------:R-:W-:Y:S02]  /*3340*/  UIADD3 UR28, UPT, UPT, UR26, 0x2, URZ ;  /* 0x000000021a1c7890 */ /* 0x000fe4000fffe0ff */
[----:B------:R-:W-:Y:S01]  /*3350*/  UIADD3 UR7, UPT, UPT, UR7, 0x30, URZ ;  /* 0x0000003007077890 */ /* 0x000fe2000fffe0ff */
[----:B-1----:R-:W-:Y:S01]  /*3360*/  @P0 SHF.L.U32 R0, R8, 0x1f, RZ ;  /* 0x0000001f08000819 */ /* 0x002fe200000006ff */
[----:B------:R-:W-:Y:S01]  /*3370*/  UMOV UR25, 0x80004020 ;  /* 0x8000402000197882 */ /* 0x000fe20000000000 */
[----:B------:R-:W-:Y:S01]  /*3380*/  UMOV UR27, 0x80004020 ;  /* 0x80004020001b7882 */ /* 0x000fe20000000000 */
[----:B------:R-:W-:Y:S01]  /*3390*/  UMOV UR31, 0x80004020 ;  /* 0x80004020001f7882 */ /* 0x000fe20000000000 */
[----:B------:R2:W4:Y:S01]  /*33a0*/  @P0 SYNCS.PHASECHK.TRANS64.TRYWAIT P2, [UR4], R0 ;  /* 0x00000000ff0005a7 */ /* 0x0005220008041104 */
[----:B------:R-:W-:Y:S01]  /*33b0*/  UIADD3 UR15, UPT, UPT, UR15, -0x1, URZ ;  /* 0xffffffff0f0f7890 */ /* 0x000fe2000fffe0ff */
[----:B------:R2:W-:Y:S01]  /*33c0*/  UTCHMMA gdesc[UR26], gdesc[UR24], tmem[UR9], tmem[UR22], idesc[UR23], UP4 ;  /* 0x00ff16181a0075ea */ /* 0x0005e2000a000009 */
[----:B------:R-:W-:Y:S01]  /*33d0*/  UPLOP3.LUT UP4, UPT, UPT, UPT, UPT, 0x80, 0x8 ;  /* 0x000000000008789c */ /* 0x000fe20003f8f070 */
[----:B------:R-:W-:Y:S01]  /*33e0*/  UMOV UR29, 0x80004020 ;  /* 0x80004020001d7882 */ /* 0x000fe20000000000 */
[----:B------:R-:W-:Y:S01]  /*33f0*/  UMOV UR14, UR17 ;  /* 0x00000011000e7c82 */ /* 0x000fe20008000000 */
[----:B------:R2:W-:Y:S01]  /*3400*/  UTCHMMA gdesc[UR28], gdesc[UR30], tmem[UR9], tmem[UR20], idesc[UR21], UPT ;  /* 0x00ff141e1c0075ea */ /* 0x0005e2000b800009 */
[----:B------:R2:W-:Y:S01]  /*3410*/  UTCBAR [UR7], URZ ;  /* 0x000000ff070073e9 */ /* 0x0005e200080000ff */
[----:B------:R-:W-:Y:S06]  /*3420*/  BRA.U UP0, `(.L_x_60) ;  /* 0xfffffffd00787547 */ /* 0x000fec000b83ffff */
.L_x_57:
[----:B------:R-:W-:Y:S01]  /*3430*/  UIADD3 UR18, UPT, UPT, UR18, 0x1, URZ ;  /* 0x0000000112127890 */ /* 0x000fe2000fffe0ff */
[C---:B------:R-:W-:Y:S01]  /*3440*/  ISETP.NE.AND P0, PT, R10.reuse, 0x2, PT ;  /* 0x000000020a00780c */ /* 0x040fe20003f05270 */
[----:B------:R-:W-:Y:S02]  /*3450*/  UIADD3 UR8, UPT, UPT, UR8, 0xd0, URZ ;  /* 0x000000d008087890 */ /* 0x000fe4000fffe0ff */
[----:B------:R-:W-:Y:S01]  /*3460*/  UISETP.NE.AND UP0, UPT, UR18, 0x2, UPT ;  /* 0x000000021200788c */ /* 0x000fe2000bf05270 */
[----:B-12---:R-:W-:Y:S02]  /*3470*/  SEL R0, RZ, 0x1, P0 ;  /* 0x00000001ff007807 */ /* 0x006fe40000000000 */
[----:B------:R-:W-:Y:S01]  /*3480*/  SEL R10, R10, RZ, P0 ;  /* 0x000000ff0a0a7207 */ /* 0x000fe20000000000 */
[----:B------:R-:W-:Y:S01]  /*3490*/  USEL UR4, URZ, 0x1, UP0 ;  /* 0x00000001ff047887 */ /* 0x000fe20008000000 */
[----:B------:R-:W-:Y:S01]  /*34a0*/  LOP3.LUT R9, R9, R0, RZ, 0x3c, !PT ;  /* 0x0000000009097212 */ /* 0x000fe200078e3cff */
[----:B------:R-:W-:Y:S01]  /*34b0*/  USEL UR18, UR18, URZ, UP0 ;  /* 0x000000ff12127287 */ /* 0x000fe20008000000 */
[----:B------:R1:W-:Y:S03]  /*34c0*/  UTCBAR [UR8], URZ ;  /* 0x000000ff080073e9 */ /* 0x0003e600080000ff */
[----:B------:R-:W-:Y:S01]  /*34d0*/  LOP3.LUT R11, R11, UR4, RZ, 0x3c, !PT ;  /* 0x000000040b0b7c12 */ /* 0x000fe2000f8e3cff */
[----:B------:R-:W-:Y:S07]  /*34e0*/  @P1 BRA `(.L_x_61) ;  /* 0xfffffff800c81947 */ /* 0x000fee000383ffff */
[----:B------:R-:W2:Y:S01]  /*34f0*/  S2UR UR4, SR_CgaCtaId ;  /* 0x00000000000479c3 */ /* 0x000ea20000008800 */
[----:B------:R-:W-:Y:S01]  /*3500*/  ELECT P0, URZ, PT ;  /* 0x0000000000ff782f */ /* 0x000fe20003800000 */
[----:B------:R-:W-:Y:S01]  /*3510*/  IMAD.MOV.U32 R0, RZ, RZ, 0x1 ;  /* 0x00000001ff007424 */ /* 0x000fe200078e00ff */
[----:B------:R-:W-:Y:S01]  /*3520*/  UIADD3 UR6, UPT, UPT, UR6, 0xe0, URZ ;  /* 0x000000e006067890 */ /* 0x000fe2000fffe0ff */
[----:B------:R-:W-:Y:S01]  /*3530*/  SHF.L.U32 R3, R11, 0x1f, RZ ;  /* 0x0000001f0b037819 */ /* 0x000fe200000006ff */
[----:B------:R-:W-:-:S03]  /*3540*/  UMOV UR5, 0x40 ;  /* 0x0000004000057882 */ /* 0x000fc60000000000 */
[----:B------:R-:W-:Y:S01]  /*3550*/  UVIRTCOUNT.DEALLOC.SMPOOL 0x80 ;  /* 0x000000800000784c */ /* 0x000fe20000000000 */
[----:B--2---:R-:W-:Y:S02]  /*3560*/  ULEA UR4, UR4, UR5, 0x18 ;  /* 0x0000000504047291 */ /* 0x004fe4000f8ec0ff */
[----:B------:R-:W-:-:S07]  /*3570*/  ULEA UR5, UR18, UR6, 0x3 ;  /* 0x0000000612057291 */ /* 0x000fce000f8e18ff */
[----:B------:R2:W-:Y:S02]  /*3580*/  @P0 STS.U8 [UR4+0x1c], R0 ;  /* 0x00001c00ff000988 */ /* 0x0005e40008000004 */
[----:B------:R-:W3:Y:S02]  /*3590*/  SYNCS.PHASECHK.TRANS64.TRYWAIT P0, [UR5], R3 ;  /* 0x00000003ff0075a7 */ /* 0x000ee40008001105 */
[----:B--23--:R-:W-:Y:S05]  /*35a0*/  @!P0 BRA `(.L_x_62) ;  /* 0x0000007c00548947 */ /* 0x00cfea0003800000 */
.L_x_155:
[----:B------:R-:W-:-:S04]  /*35b0*/  UIADD3 UR7, UPT, UPT, UR18, 0x1, URZ ;  /* 0x0000000112077890 */ /* 0x000fc8000fffe0ff */
[----:B------:R-:W-:-:S04]  /*35c0*/  UISETP.NE.AND UP0, UPT, UR7, 0x2, UPT ;  /* 0x000000020700788c */ /* 0x000fc8000bf05270 */
[----:B------:R-:W-:Y:S02]  /*35d0*/  USEL UR5, URZ, 0x1, UP0 ;  /* 0x00000001ff057887 */ /* 0x000fe40008000000 */
[----:B------:R-:W-:-:S04]  /*35e0*/  USEL UR7, UR7, URZ, UP0 ;  /* 0x000000ff07077287 */ /* 0x000fc80008000000 */
[----:B------:R-:W-:Y:S01]  /*35f0*/  ULEA UR7, UR7, UR6, 0x3 ;  /* 0x0000000607077291 */ /* 0x000fe2000f8e18ff */
[----:B--2---:R-:W-:-:S04]  /*3600*/  LOP3.LUT R3, R11, UR5, RZ, 0x3c, !PT ;  /* 0x000000050b037c12 */ /* 0x004fc8000f8e3cff */
[----:B------:R-:W-:-:S04]  /*3610*/  SHF.L.U32 R3, R3, 0x1f, RZ ;  /* 0x0000001f03037819 */ /* 0x000fc800000006ff */
[----:B------:R-:W2:Y:S02]  /*3620*/  SYNCS.PHASECHK.TRANS64.TRYWAIT P0, [UR7], R3 ;  /* 0x00000003ff0075a7 */ /* 0x000ea40008001107 */
[----:B--2---:R-:W-:Y:S05]  /*3630*/  @!P0 BRA `(.L_x_63) ;  /* 0x0000007c00488947 */ /* 0x004fea0003800000 */
.L_x_157:
[----:B------:R-:W-:Y:S01]  /*3640*/  NOP ;  /* 0x0000000000007918 */ /* 0x000fe20000000000 */
[----:B--2---:R-:W2:Y:S01]  /*3650*/  LDS R0, [UR4+0x14] ;  /* 0x00001404ff007984 */ /* 0x004ea20008000800 */
[----:B------:R-:W-:Y:S01]  /*3660*/  ULOP3.LUT UR6, UR19, 0xffff, URZ, 0xc0, !UPT ;  /* 0x0000ffff13067892 */ /* 0x000fe2000f8ec0ff */
[----:B-1----:R-:W-:Y:S01]  /*3670*/  UMOV UR8, 0xffff ;  /* 0x0000ffff00087882 */ /* 0x002fe20000000000 */
[----:B------:R-:W-:Y:S02]  /*3680*/  UMOV UR5, 0x1 ;  /* 0x0000000100057882 */ /* 0x000fe40000000000 */
[----:B------:R-:W-:-:S04]  /*3690*/  USHF.R.U32.HI UR6, URZ, 0x5, UR6 ;  /* 0x00000005ff067899 */ /* 0x000fc80008011606 */
[----:B------:R-:W-:Y:S02]  /*36a0*/  USHF.L.U32 UR8, UR8, UR6, URZ ;  /* 0x0000000608087299 */ /* 0x000fe400080006ff */
[----:B------:R-:W-:-:S04]  /*36b0*/  USHF.L.U32 UR5, UR5, UR6, URZ ;  /* 0x0000000605057299 */ /* 0x000fc800080006ff */
[----:B--2---:R-:W-:-:S04]  /*36c0*/  LOP3.LUT R0, R0, UR8, RZ, 0xc0, !PT ;  /* 0x0000000800007c12 */ /* 0x004fc8000f8ec0ff */
[----:B------:R-:W-:-:S13]  /*36d0*/  ISETP.NE.AND P0, PT, R0, UR8, PT ;  /* 0x0000000800007c0c */ /* 0x000fda000bf05270 */
[----:B------:R-:W-:Y:S05]  /*36e0*/  @P0 BRA `(.L_x_64) ;  /* 0x0000000000580947 */ /* 0x000fea0003800000 */
[----:B------:R-:W1:Y:S02]  /*36f0*/  LDS R0, [UR4+0x18] ;  /* 0x00001804ff007984 */ /* 0x000e640008000800 */
[----:B-1----:R-:W-:-:S04]  /*3700*/  LOP3.LUT R0, R0, UR5, RZ, 0xc0, !PT ;  /* 0x0000000500007c12 */ /* 0x002fc8000f8ec0ff */
[----:B------:R-:W-:-:S13]  /*3710*/  ISETP.NE.AND P0, PT, R0, UR5, PT ;  /* 0x0000000500007c0c */ /* 0x000fda000bf05270 */
[----:B------:R-:W-:Y:S05]  /*3720*/  @P0 BRA `(.L_x_65) ;  /* 0x00000000003c0947 */ /* 0x000fea0003800000 */
[----:B------:R-:W1:Y:S01]  /*3730*/  S2R R2, SR_LANEID ;  /* 0x0000000000027919 */ /* 0x000e620000000000 */
[----:B------:R-:W-:Y:S01]  /*3740*/  ULOP3.LUT UR8, URZ, UR8, URZ, 0x33, !UPT ;  /* 0x00000008ff087292 */ /* 0x000fe2000f8e33ff */
[----:B------:R-:W-:Y:S01]  /*3750*/  LOP3.LUT R4, RZ, UR5, RZ, 0x33, !PT ;  /* 0x00000005ff047c12 */ /* 0x000fe2000f8e33ff */
[----:B------:R-:W-:Y:S02]  /*3760*/  VOTEU.ANY UR7, UPT, PT ;  /* 0x0000000000077886 */ /* 0x000fe400038e0100 */
[----:B------:R-:W-:Y:S01]  /*3770*/  UFLO.U32 UR7, UR7 ;  /* 0x00000007000772bd */ /* 0x000fe200080e0000 */
[----:B------:R-:W2:Y:S01]  /*3780*/  REDUX UR5, R4 ;  /* 0x00000000040573c4 */ /* 0x000ea20000000000 */
[----:B------:R-:W-:-:S06]  /*3790*/  IMAD.U32 R0, RZ, RZ, UR8 ;  /* 0x00000008ff007e24 */ /* 0x000fcc000f8e00ff */
[----:B------:R3:W-:Y:S01]  /*37a0*/  UTCATOMSWS.AND URZ, UR8 ;  /* 0x0000000800ff79e3 */ /* 0x0007e20008000000 */
[----:B------:R-:W4:Y:S01]  /*37b0*/  REDUX UR6, R0 ;  /* 0x00000000000673c4 */ /* 0x000f220000000000 */
[----:B-1----:R-:W-:Y:S01]  /*37c0*/  ISETP.EQ.U32.AND P0, PT, R2, UR7, PT ;  /* 0x0000000702007c0c */ /* 0x002fe2000bf02070 */
[----:B--2---:R-:W-:Y:S01]  /*37d0*/  IMAD.U32 R2, RZ, RZ, UR5 ;  /* 0x00000005ff027e24 */ /* 0x004fe2000f8e00ff */
[----:B----4-:R-:W-:-:S11]  /*37e0*/  MOV R3, UR6 ;  /* 0x0000000600037c02 */ /* 0x010fd60008000f00 */
[----:B------:R3:W-:Y:S04]  /*37f0*/  @P0 ATOMS.AND RZ, [UR4+0x14], R3 ;  /* 0x00001403ffff098c */ /* 0x0007e8000a800004 */
[----:B------:R3:W-:Y:S01]  /*3800*/  @P0 ATOMS.AND RZ, [UR4+0x18], R2 ;  /* 0x00001802ffff098c */ /* 0x0007e2000a800004 */
[----:B------:R-:W-:Y:S05]  /*3810*/  BRA `(.L_x_66) ;  /* 0x0000000000147947 */ /* 0x000fea0003800000 */
.L_x_65:
[----:B------:R-:W-:Y:S02]  /*3820*/  MOV R2, 0x3840 ;  /* 0x0000384000027802 */ /* 0x000fe40000000f00 */
[----:B----45:R-:W-:Y:S05]  /*3830*/  CALL.REL.NOINC `($__internal_0_$__cuda_sm10x_tcgen05_guardrail_trap_col_being_dealloced_not_returned_by_alloc) ;  /* 0x0000008000307944 */ /* 0x030fea0003c00000 */
[----:B------:R-:W-:Y:S05]  /*3840*/  BRA `(.L_x_66) ;  /* 0x0000000000087947 */ /* 0x000fea0003800000 */
.L_x_64:
[----:B------:R-:W-:Y:S02]  /*3850*/  MOV R2, 0x3870 ;  /* 0x0000387000027802 */ /* 0x000fe40000000f00 */
[----:B----45:R-:W-:Y:S05]  /*3860*/  CALL.REL.NOINC `($__internal_2_$__cuda_sm10x_tcgen05_guardrail_trap_unallocated_columns_being_dealloced) ;  /* 0x00000080003c7944 */ /* 0x030fea0003c00000 */
.L_x_66:
[----:B------:R-:W-:Y:S01]  /*3870*/  NOP ;  /* 0x0000000000007918 */ /* 0x000fe20000000000 */
[----:B---3--:R-:W-:Y:S05]  /*3880*/  EXIT ;  /* 0x000000000000794d */ /* 0x008fea0003800000 */
.L_x_50:
[----:B------:R-:W-:-:S09]  /*3890*/  UISETP.NE.OR UP2, UPT, UR8, 0x3, !UP2 ;  /* 0x000000030800788c */ /* 0x000fd2000d745670 */
[----:B------:R-:W-:Y:S05]  /*38a0*/  BRA.U UP2, `(.L_x_67) ;  /* 0x0000001102147547 */ /* 0x000fea000b800000 */
[----:B------:R-:W1:Y:S01]  /*38b0*/  LDC R0, c[0x0][0xb30] ;  /* 0x0002cc00ff007b82 */ /* 0x000e620000000800 */
[----:B------:R-:W2:Y:S01]  /*38c0*/  LDCU.64 UR8, c[0x0][0x888] ;  /* 0x00011100ff0877ac */ /* 0x000ea20008000a00 */
[----:B------:R-:W-:Y:S02]  /*38d0*/  HFMA2 R29, -RZ, RZ, 0, 0 ;  /* 0x00000000ff1d7431 */ /* 0x000fe400000001ff */
[----:B------:R-:W-:Y:S01]  /*38e0*/  IMAD.MOV.U32 R31, RZ, RZ, 0x1 ;  /* 0x00000001ff1f7424 */ /* 0x000fe200078e00ff */
[----:B------:R-:W-:Y:S01]  /*38f0*/  MOV R23, 0x4000 ;  /* 0x0000400000177802 */ /* 0x000fe20000000f00 */
[----:B------:R-:W4:Y:S01]  /*3900*/  LDCU.64 UR4, c[0x0][0x890] ;  /* 0x00011200ff0477ac */ /* 0x000f220008000a00 */
[----:B------:R-:W-:Y:S01]  /*3910*/  IMAD.MOV.U32 R30, RZ, RZ, RZ ;  /* 0x000000ffff1e7224 */ /* 0x000fe200078e00ff */
[----:B------:R-:W3:Y:S01]  /*3920*/  LDC R19, c[0x0][0x370] ;  /* 0x0000dc00ff137b82 */ /* 0x000ee20000000800 */
[----:B------:R-:W-:Y:S01]  /*3930*/  UMOV UR7, 0x400 ;  /* 0x0000040000077882 */ /* 0x000fe20000000000 */
[----:B------:R-:W-:-:S02]  /*3940*/  UPLOP3.LUT UP1, UPT, UPT, UPT, UPT, 0x40, 0x4 ;  /* 0x000000000004789c */ /* 0x000fc40003f2e870 */
[----:B------:R-:W-:-:S04]  /*3950*/  ULEA UR7, UR37, UR7, 0x18 ;  /* 0x0000000725077291 */ /* 0x000fc8000f8ec0ff */
[----:B------:R-:W3:Y:S01]  /*3960*/  LDC R2, c[0x0][0xb0c] ;  /* 0x0002c300ff027b82 */ /* 0x000ee20000000800 */
[----:B------:R-:W-:Y:S02]  /*3970*/  UIADD3 UR13, UPT, UPT, UR7, 0x78, URZ ;  /* 0x00000078070d7890 */ /* 0x000fe4000fffe0ff */
[----:B--2---:R-:W-:Y:S02]  /*3980*/  UISETP.NE.U32.AND UP2, UPT, UR8, URZ, UPT ;  /* 0x000000ff0800728c */ /* 0x004fe4000bf45070 */
[----:B------:R-:W-:Y:S02]  /*3990*/  UIADD3 UR33, UPT, UPT, UR7, 0x60, URZ ;  /* 0x0000006007217890 */ /* 0x000fe4000fffe0ff */
[----:B----4-:R-:W-:Y:S01]  /*39a0*/  UISETP.NE.U32.AND UP3, UPT, UR4, URZ, UPT ;  /* 0x000000ff0400728c */ /* 0x010fe2000bf65070 */
[----:B------:R-:W2:Y:S01]  /*39b0*/  LDC R18, c[0x0][0xb20] ;  /* 0x0002c800ff127b82 */ /* 0x000ea20000000800 */
[----:B-1----:R-:W-:Y:S01]  /*39c0*/  ISETP.NE.AND P1, PT, R0, 0x1, PT ;  /* 0x000000010000780c */ /* 0x002fe20003f25270 */
[----:B------:R-:W-:-:S02]  /*39d0*/  UISETP.NE.AND.EX UP2, UPT, UR9, URZ, UPT, UP2 ;  /* 0x000000ff0900728c */ /* 0x000fc4000bf45320 */
[----:B------:R-:W-:Y:S02]  /*39e0*/  UIADD3 UR25, UPT, UPT, UR7, 0x68, URZ ;  /* 0x0000006807197890 */ /* 0x000fe4000fffe0ff */
[----:B------:R-:W-:Y:S02]  /*39f0*/  UIADD3 UR17, UPT, UPT, UR7, 0x70, URZ ;  /* 0x0000007007117890 */ /* 0x000fe4000fffe0ff */
[----:B------:R-:W1:Y:S01]  /*3a00*/  LDC.64 R32, c[0x0][0x348] ;  /* 0x0000d200ff207b82 */ /* 0x000e620000000a00 */
[----:B------:R-:W-:Y:S02]  /*3a10*/  UPRMT UR13, UR37, 0x654, UR13 ;  /* 0x00000654250d7896 */ /* 0x000fe4000800000d */
[----:B------:R-:W-:-:S05]  /*3a20*/  UISETP.NE.AND.EX UP3, UPT, UR5, URZ, UPT, UP3 ;  /* 0x000000ff0500728c */ /* 0x000fca000bf65330 */
[----:B------:R-:W4:Y:S08]  /*3a30*/  LDC.64 R16, c[0x0][0xb10] ;  /* 0x0002c400ff107b82 */ /* 0x000f300000000a00 */
[----:B------:R-:W1:Y:S08]  /*3a40*/  LDC.64 R6, c[0x0][0xb18] ;  /* 0x0002c600ff067b82 */ /* 0x000e700000000a00 */
[----:B------:R-:W1:Y:S08]  /*3a50*/  LDC.64 R4, c[0x0][0xb28] ;  /* 0x0002ca00ff047b82 */ /* 0x000e700000000a00 */
[----:B--23--:R-:W1:Y:S02]  /*3a60*/  LDC R22, c[0x0][0x374] ;  /* 0x0000dd00ff167b82 */ /* 0x00ce640000000800 */
.L_x_78:
[C---:B------:R-:W-:Y:S02]  /*3a70*/  LEA R0, R30.reuse, UR7, 0x3 ;  /* 0x000000071e007c11 */ /* 0x040fe4000f8e18ff */
[----:B------:R-:W-:Y:S02]  /*3a80*/  SHF.L.U32 R3, R29, 0x1f, RZ ;  /* 0x0000001f1d037819 */ /* 0x000fe400000006ff */
[----:B------:R-:W-:Y:S02]  /*3a90*/  LEA R24, R30, UR7, 0x4 ;  /* 0x000000071e187c11 */ /* 0x000fe4000f8e20ff */
[----:B--2---:R-:W2:Y:S02]  /*3aa0*/  SYNCS.PHASECHK.TRANS64.TRYWAIT P0, [R0+URZ+0xb0], R3 ;  /* 0x0000b003000075a7 */ /* 0x004ea400080011ff */
[----:B--2---:R-:W-:Y:S05]  /*3ab0*/  @!P0 BRA `(.L_x_68) ;  /* 0x0000007800408947 */ /* 0x004fea0003800000 */
.L_x_158:
[----:B------:R-:W-:Y:S01]  /*3ac0*/  ISETP.GE.AND P0, PT, R72, 0x1, PT ;  /* 0x000000014800780c */ /* 0x000fe20003f06270 */
[----:B------:R-:W3:Y:S01]  /*3ad0*/  LDS.128 R24, [R24+0x120] ;  /* 0x0001200018187984 */ /* 0x000ee20000000c00 */
[----:B--2---:R-:W-:Y:S01]  /*3ae0*/  VIADD R0, R0, 0xc0 ;  /* 0x000000c000007836 */ /* 0x004fe20000000000 */
[----:B------:R-:W-:Y:S01]  /*3af0*/  @!PT LDS RZ, [RZ] ;  /* 0x00000000fffff984 */ /* 0x000fe20000000800 */
[----:B------:R-:W-:Y:S01]  /*3b00*/  @!PT LDS RZ, [RZ] ;  /* 0x00000000fffff984 */ /* 0x000fe20000000800 */
[----:B------:R-:W-:Y:S01]  /*3b10*/  @!PT LDS RZ, [RZ] ;  /* 0x00000000fffff984 */ /* 0x000fe20000000800 */
[----:B------:R-:W-:Y:S01]  /*3b20*/  @!PT LDS RZ, [RZ] ;  /* 0x00000000fffff984 */ /* 0x000fe20000000800 */
[----:B------:R2:W-:Y:S06]  /*3b30*/  MEMBAR.ALL.CTA ;  /* 0x0000000000007992 */ /* 0x0005ec0000008000 */
[----:B--2---:R-:W2:Y:S01]  /*3b40*/  FENCE.VIEW.ASYNC.S ;  /* 0x00000000000073c6 */ /* 0x004ea20000000000 */
[----:B------:R-:W-:Y:S04]  /*3b50*/  PRMT R0, RZ, 0x654, R0 ;  /* 0x00000654ff007816 */ /* 0x000fe80000000000 */
[----:B--2---:R2:W-:Y:S01]  /*3b60*/  SYNCS.ARRIVE.TRANS64.RED.A1T0 RZ, [R0+URZ], RZ ;  /* 0x000000ff00ff79a7 */ /* 0x0045e200081004ff */
[----:B---3--:R-:W-:Y:S11]  /*3b70*/  LOP3.LUT P3, RZ, R26, 0x1, RZ, 0xc0, !PT ;  /* 0x000000011aff7812 */ /* 0x008ff6000786c0ff */
[----:B------:R-:W-:Y:S02]  /*3b80*/  @!UPT UIADD3 URZ, UPT, UPT, URZ, URZ, URZ ;  /* 0x000000fffffff290 */ /* 0x000fe4000fffe0ff */
[----:B------:R-:W-:Y:S02]  /*3b90*/  @P3 MOV R13, R24 ;  /* 0x00000018000d3202 */ /* 0x000fe40000000f00 */
[----:B------:R-:W-:Y:S01]  /*3ba0*/  @P3 LOP3.LUT R8, R25, 0xffff, RZ, 0xc0, !PT ;  /* 0x0000ffff19083812 */ /* 0x000fe200078ec0ff */
[----:B--2---:R-:W-:Y:S06]  /*3bb0*/  @!P0 BRA `(.L_x_69) ;  /* 0x0000000000a48947 */ /* 0x004fec0003800000 */
[----:B-1----:R-:W-:Y:S01]  /*3bc0*/  IMAD.HI.U32 R35, R22, R7, RZ ;  /* 0x0000000716237227 */ /* 0x002fe200078e00ff */
[----:B------:R-:W-:Y:S02]  /*3bd0*/  ISETP.NE.AND P0, PT, R6, 0x1, PT ;  /* 0x000000010600780c */ /* 0x000fe40003f05270 */
[----:B------:R-:W-:Y:S01]  /*3be0*/  ISETP.NE.AND P2, PT, R72, 0x1, PT ;  /* 0x000000014800780c */ /* 0x000fe20003f45270 */
[----:B----4-:R-:W-:Y:S01]  /*3bf0*/  IMAD.HI.U32 R34, R19, R16, RZ ;  /* 0x0000001013227227 */ /* 0x010fe200078e00ff */
[----:B------:R-:W-:Y:S02]  /*3c00*/  SHF.R.U32.HI R35, RZ, R18, R35 ;  /* 0x00000012ff237219 */ /* 0x000fe40000011623 */
[----:B------:R-:W-:Y:S01]  /*3c10*/  ISETP.NE.AND P4, PT, R2, 0x1, PT ;  /* 0x000000010200780c */ /* 0x000fe20003f85270 */
[----:B------:R-:W-:Y:S01]  /*3c20*/  IMAD.HI.U32 R36, R13, R16, RZ ;  /* 0x000000100d247227 */ /* 0x000fe200078e00ff */
[----:B------:R-:W-:Y:S02]  /*3c30*/  SHF.R.U32.HI R34, RZ, R17, R34 ;  /* 0x00000011ff227219 */ /* 0x000fe40000011622 */
[----:B------:R-:W-:Y:S01]  /*3c40*/  SEL R3, R22, R35, !P0 ;  /* 0x0000002316037207 */ /* 0x000fe20004000000 */
[C---:B------:R-:W-:Y:S01]  /*3c50*/  IMAD.HI.U32 R35, R8.reuse, R7, RZ ;  /* 0x0000000708237227 */ /* 0x040fe200078e00ff */
[----:B------:R-:W-:Y:S02]  /*3c60*/  SEL R11, R19, R34, !P4 ;  /* 0x00000022130b7207 */ /* 0x000fe40006000000 */
[----:B------:R-:W-:Y:S01]  /*3c70*/  SHF.R.U32.HI R36, RZ, R17, R36 ;  /* 0x00000011ff247219 */ /* 0x000fe20000011624 */
[----:B------:R-:W-:Y:S01]  /*3c80*/  IMAD.HI.U32 R38, R3, R4, RZ ;  /* 0x0000000403267227 */ /* 0x000fe200078e00ff */
[----:B------:R-:W-:Y:S03]  /*3c90*/  SHF.R.U32.HI R35, RZ, R18, R35 ;  /* 0x00000012ff237219 */ /* 0x000fe60000011623 */
[----:B------:R-:W-:Y:S01]  /*3ca0*/  IMAD.HI.U32 R34, R11, R4, RZ ;  /* 0x000000040b227227 */ /* 0x000fe200078e00ff */
[----:B------:R-:W-:Y:S02]  /*3cb0*/  @P2 SHF.R.U32.HI R3, RZ, R5, R38 ;  /* 0x00000005ff032219 */ /* 0x000fe40000011626 */
[----:B------:R-:W-:Y:S02]  /*3cc0*/  SEL R9, R8, R35, !P0 ;  /* 0x0000002308097207 */ /* 0x000fe40004000000 */
[----:B------:R-:W-:Y:S01]  /*3cd0*/  @P2 SHF.R.U32.HI R11, RZ, R5, R34 ;  /* 0x00000005ff0b2219 */ /* 0x000fe20000011622 */
[C---:B------:R-:W-:Y:S01]  /*3ce0*/  IMAD R10, R72.reuse, R3, RZ ;  /* 0x00000003480a7224 */ /* 0x040fe200078e02ff */
[----:B------:R-:W-:Y:S01]  /*3cf0*/  SEL R3, R13, R36, !P4 ;  /* 0x000000240d037207 */ /* 0x000fe20006000000 */
[C---:B------:R-:W-:Y:S03]  /*3d00*/  IMAD.HI.U32 R14, R9.reuse, R4, RZ ;  /* 0x00000004090e7227 */ /* 0x040fe600078e00ff */
[----:B------:R-:W-:Y:S01]  /*3d10*/  ISETP.GE.AND P0, PT, R9, R10, PT ;  /* 0x0000000a0900720c */ /* 0x000fe20003f06270 */
[C---:B------:R-:W-:Y:S01]  /*3d20*/  IMAD R12, R72.reuse, R11, RZ ;  /* 0x0000000b480c7224 */ /* 0x040fe200078e02ff */
[-C--:B------:R-:W-:Y:S04]  /*3d30*/  SHF.R.U32.HI R14, RZ, R5.reuse, R14 ;  /* 0x00000005ff0e7219 */ /* 0x080fe8000001160e */
[----:B------:R-:W-:Y:S02]  /*3d40*/  ISETP.GE.OR P0, PT, R3, R12, P0 ;  /* 0x0000000c0300720c */ /* 0x000fe40000706670 */
[----:B------:R-:W-:Y:S05]  /*3d50*/  SEL R15, R9, R14, !P2 ;  /* 0x0000000e090f7207 */ /* 0x000fea0005000000 */
[----:B------:R-:W-:Y:S04]  /*3d60*/  IMAD.MOV R14, RZ, RZ, -R15 ;  /* 0x000000ffff0e7224 */ /* 0x000fe800078e0a0f */
[----:B------:R-:W-:Y:S02]  /*3d70*/  IMAD R14, R72, R14, R9 ;  /* 0x0000000e480e7224 */ /* 0x000fe400078e0209 */
[C---:B------:R-:W-:Y:S05]  /*3d80*/  @!P0 IMAD.HI.U32 R10, R3.reuse, R4, RZ ;  /* 0x00000004030a8227 */ /* 0x040fea00078e00ff */
[----:B------:R-:W-:Y:S04]  /*3d90*/  @!P0 SHF.R.U32.HI R10, RZ, R5, R10 ;  /* 0x00000005ff0a8219 */ /* 0x000fe8000001160a */
[----:B------:R-:W-:Y:S01]  /*3da0*/  @!P0 SEL R0, R3, R10, !P2 ;  /* 0x0000000a03008207 */ /* 0x000fe20005000000 */
[----:B------:R-:W-:Y:S03]  /*3db0*/  IMAD.MOV R10, RZ, RZ, -R3 ;  /* 0x000000ffff0a7224 */ /* 0x000fe600078e0a03 */
[----:B------:R-:W-:Y:S01]  /*3dc0*/  @!P0 IADD3 R15, PT, PT, R15, -R0, RZ ;  /* 0x800000000f0f8210 */ /* 0x000fe20007ffe0ff */
[----:B------:R-:W-:Y:S01]  /*3dd0*/  @!P0 IMAD R0, R11, R14, R0 ;  /* 0x0000000e0b008224 */ /* 0x000fe200078e0200 */
[----:B------:R-:W-:Y:S01]  /*3de0*/  IADD3 R11, PT, PT, -R9, RZ, RZ ;  /* 0x000000ff090b7210 */ /* 0x000fe20007ffe1ff */
[----:B------:R-:W-:Y:S02]  /*3df0*/  IMAD R13, R2, R10, R13 ;  /* 0x0000000a020d7224 */ /* 0x000fe400078e020d */
[----:B------:R-:W-:Y:S02]  /*3e00*/  @!P0 IMAD R9, R15, R72, R3 ;  /* 0x000000480f098224 */ /* 0x000fe400078e0203 */
[----:B------:R-:W-:Y:S02]  /*3e10*/  @!P0 IMAD.MOV.U32 R3, RZ, RZ, R0 ;  /* 0x000000ffff038224 */ /* 0x000fe400078e0000 */
[----:B------:R-:W-:Y:S02]  /*3e20*/  IMAD R8, R6, R11, R8 ;  /* 0x0000000b06087224 */ /* 0x000fe400078e0208 */
[----:B------:R-:W-:Y:S02]  /*3e30*/  IMAD R13, R3, R2, R13 ;  /* 0x00000002030d7224 */ /* 0x000fe400078e020d */
[----:B------:R-:W-:Y:S02]  /*3e40*/  IMAD R8, R9, R6, R8 ;  /* 0x0000000609087224 */ /* 0x000fe400078e0208 */
.L_x_69:
[----:B------:R-:W-:Y:S05]  /*3e50*/  BRA.U UP1, `(.L_x_70) ;  /* 0x0000000101107547 */ /* 0x000fea000b800000 */
[----:B------:R-:W-:Y:S04]  /*3e60*/  MOV R0, UR6 ;  /* 0x0000000600007c02 */ /* 0x000fe80008000f00 */
[----:B------:R-:W-:Y:S04]  /*3e70*/  SHF.L.U32 R3, R0, 0x1f, RZ ;  /* 0x0000001f00037819 */ /* 0x000fe800000006ff */
[----:B------:R-:W2:Y:S02]  /*3e80*/  SYNCS.PHASECHK.TRANS64.TRYWAIT P0, [UR7+0xa8], R3 ;  /* 0x0000a803ff0075a7 */ /* 0x000ea40008001107 */
[----:B--2---:R-:W-:Y:S05]  /*3e90*/  @!P0 BRA `(.L_x_71) ;  /* 0x00000074005c8947 */ /* 0x004fea0003800000 */
.L_x_70:
[----:B------:R-:W-:Y:S02]  /*3ea0*/  R2UR UR35, R21 ;  /* 0x00000000152372ca */ /* 0x000fe400000e0000 */
[----:B------:R-:W-:Y:S02]  /*3eb0*/  R2UR UR34, R20 ;  /* 0x00000000142272ca */ /* 0x000fe400000e0000 */
[----:B------:R-:W-:Y:S02]  /*3ec0*/  ISETP.NE.U32.AND P2, PT, RZ, UR4, PT ;  /* 0x00000004ff007c0c */ /* 0x000fe4000bf45070 */
[----:B------:R-:W-:Y:S02]  /*3ed0*/  SHF.L.U32 R12, R31, 0x1f, RZ ;  /* 0x0000001f1f0c7819 */ /* 0x000fe400000006ff */
[----:B------:R-:W-:Y:S05]  /*3ee0*/  ISETP.NE.AND.EX P2, PT, RZ, UR5, PT, P2 ;  /* 0x00000005ff007c0c */ /* 0x000fea000bf45320 */
[----:B------:R-:W-:Y:S02]  /*3ef0*/  USHF.L.U32 UR35, UR35, 0x7, URZ ;  /* 0x0000000723237899 */ /* 0x000fe400080006ff */
[----:B------:R-:W-:Y:S01]  /*3f00*/  USHF.L.U32 UR34, UR34, 0x8, URZ ;  /* 0x0000000822227899 */ /* 0x000fe200080006ff */
[----:B------:R-:W-:Y:S11]  /*3f10*/  BRA.U !UP3, `(.L_x_72) ;  /* 0x000000010b347547 */ /* 0x000ff6000b800000 */
[----:B------:R-:W-:Y:S01]  /*3f20*/  UPLOP3.LUT UP0, UPT, UPT, UPT, UP2, 0x80, 0x8 ;  /* 0x000000000008789c */ /* 0x000fe20003f0f020 */
[----:B--2---:R-:W-:Y:S02]  /*3f30*/  HFMA2 R0, -RZ, RZ, 0, 5.9604644775390625e-08 ;  /* 0x00000001ff007431 */ /* 0x004fe400000001ff */
[----:B------:R-:W-:Y:S03]  /*3f40*/  IMAD.MOV.U32 R155, RZ, RZ, 0x1 ;  /* 0x00000001ff9b7424 */ /* 0x000fe600078e00ff */
[----:B------:R-:W-:Y:S05]  /*3f50*/  PLOP3.LUT P0, PT, PT, PT, UP0, 0x80, 0x8 ;  /* 0x000000000008781c */ /* 0x000fea0003f0f008 */
[----:B------:R-:W2:Y:S01]  /*3f60*/  @UP0 LDCU.64 UR10, c[0x0][0x888] ;  /* 0x00011100ff0a07ac */ /* 0x000ea20008000a00 */
[----:B------:R-:W-:Y:S07]  /*3f70*/  @UP0 UIMAD UR8, UR36, UR4, URZ ;  /* 0x00000004240802a4 */ /* 0x000fee000f8e02ff */
[----:B------:R-:W-:Y:S01]  /*3f80*/  @!P0 PRMT R155, R0, 0x7610, R155 ;  /* 0x00007610009b8816 */ /* 0x000fe2000000009b */
[----:B--2---:R-:W-:Y:S03]  /*3f90*/  @UP0 UIMAD.WIDE UR10, UR8, 0x4, UR10 ;  /* 0x00000004080a08a5 */ /* 0x004fe6000f8e020a */
[----:B------:R-:W2:Y:S03]  /*3fa0*/  @!UP0 LDCU UR8, c[0x0][0x880] ;  /* 0x00011000ff0887ac */ /* 0x000ea60008000800 */
[----:B------:R-:W-:Y:S01]  /*3fb0*/  IMAD.U32 R10, RZ, RZ, UR10 ;  /* 0x0000000aff0a7e24 */ /* 0x000fe2000f8e00ff */
[----:B------:R-:W-:Y:S05]  /*3fc0*/  MOV R11, UR11 ;  /* 0x0000000b000b7c02 */ /* 0x000fea0008000f00 */
[----:B-----5:R3:W5:Y:S02]  /*3fd0*/  @P0 LDG.E R81, desc[UR46][R10.64] ;  /* 0x0000002e0a510981 */ /* 0x020764000c1e1900 */
[----:B--23--:R-:W-:Y:S07]  /*3fe0*/  @!P0 IMAD.U32 R81, RZ, RZ, UR8 ;  /* 0x00000008ff518e24 */ /* 0x00cfee000f8e00ff */
.L_x_72:
[----:B-----5:R-:W-:Y:S01]  /*3ff0*/  @!P2 FSETP.EQ.AND P0, PT, R81, RZ, PT ;  /* 0x000000ff5100a20b */ /* 0x020fe20003f02000 */
[----:B------:R-:W-:Y:S01]  /*4000*/  @!UPT UIADD3 URZ, UPT, UPT, URZ, URZ, URZ ;  /* 0x000000fffffff290 */ /* 0x000fe2000fffe0ff */
[----:B------:R-:W-:Y:S11]  /*4010*/  @!P2 BRA `(.L_x_73) ;  /* 0x000000000014a947 */ /* 0x000ff60003800000 */
[----:B------:R-:W-:Y:S02]  /*4020*/  LOP3.LUT P2, RZ, R155, 0xff, RZ, 0xc0, !PT ;  /* 0x000000ff9bff7812 */ /* 0x000fe4000784c0ff */
[----:B------:R-:W-:Y:S04]  /*4030*/  PLOP3.LUT P0, PT, PT, PT, UP0, 0x80, 0x8 ;  /* 0x000000000008781c */ /* 0x000fe80003f0f008 */
[----:B------:R-:W-:Y:S07]  /*4040*/  PLOP3.LUT P0, PT, P0, PT, PT, 0x8, 0x80 ;  /* 0x000000000080781c */ /* 0x000fee000070e170 */
[----:B------:R-:W-:Y:S11]  /*4050*/  @P2 FSETP.EQ.AND P0, PT, R81, RZ, PT ;  /* 0x000000ff5100220b */ /* 0x000ff60003f02000 */
[----:B------:R-:W-:Y:S02]  /*4060*/  @!UPT UIADD3 URZ, UPT, UPT, URZ, URZ, URZ ;  /* 0x000000fffffff290 */ /* 0x000fe4000fffe0ff */
.L_x_73:
[----:B------:R-:W3:Y:S01]  /*4070*/  SYNCS.PHASECHK.TRANS64.TRYWAIT P2, [UR7+0x80], R12 ;  /* 0x0000800cff0075a7 */ /* 0x000ee20008041107 */
[----:B------:R-:W-:Y:S04]  /*4080*/  ELECT P4, URZ, PT ;  /* 0x0000000000ff782f */ /* 0x000fe80003880000 */
[----:B------:R-:W-:Y:S11]  /*4090*/  PLOP3.LUT P4, PT, P0, P4, PT, 0xf2, 0x2f ;  /* 0x00000000002f781c */ /* 0x000ff60000789e72 */
[----:B------:R-:W-:Y:S02]  /*40a0*/  @!UPT UIADD3 URZ, UPT, UPT, URZ, URZ, URZ ;  /* 0x000000fffffff290 */ /* 0x000fe4000fffe0ff */
[----:B-1----:R-:W-:Y:S05]  /*40b0*/  @!P4 IADD3 R9, P0, PT, R32, 0x580, RZ ;  /* 0x000005802009c810 */ /* 0x002fea0007f1e0ff */
[----:B--2---:R-:W-:Y:S01]  /*40c0*/  @!P4 IMAD.X R0, RZ, RZ, R33, P0 ;  /* 0x000000ffff00c224 */ /* 0x004fe200000e0621 */
[----:B---3--:R-:W-:Y:S07]  /*40d0*/  @!P2 BRA `(.L_x_74) ;  /* 0x0000007000e4a947 */ /* 0x008fee0003800000 */
.L_x_161:
[----:B------:R-:W-:Y:S01]  /*40e0*/  @!P4 R2UR UR8, R0 ;  /* 0x000000000008c2ca */ /* 0x000fe200000e0000 */
[----:B------:R-:W-:Y:S01]  /*40f0*/  VOTEU.ALL UP1, P4 ;  /* 0x0000000000ff7886 */ /* 0x000fe20002020000 */
[----:B------:R-:W-:Y:S01]  /*4100*/  @!P4 R2UR UR9, R9 ;  /* 0x000000000909c2ca */ /* 0x000fe200000e0000 */
[----:B------:R-:W-:Y:S01]  /*4110*/  @!P4 IMAD.MOV.U32 R0, RZ, RZ, 0x4000 ;  /* 0x00004000ff00c424 */ /* 0x000fe200078e00ff */
[----:B------:R-:W-:Y:S01]  /*4120*/  UMOV UR10, 0x0 ;  /* 0x00000000000a7882 */ /* 0x000fe20000000000 */
[----:B------:R-:W-:Y:S01]  /*4130*/  UMOV UR11, 0x10000000 ;  /* 0x10000000000b7882 */ /* 0x000fe20000000000 */
[----:B------:R-:W-:Y:S01]  /*4140*/  @!UP1 UIADD3 UR32, UPT, UPT, UR7, 0x400, URZ ;  /* 0x0000040007209890 */ /* 0x000fe2000fffe0ff */
[----:B------:R-:W-:Y:S01]  /*4150*/  @!P4 IADD3 R9, P0, PT, R32, 0x580, RZ ;  /* 0x000005802009c810 */ /* 0x000fe20007f1e0ff */
[----:B------:R-:W-:Y:S05]  /*4160*/  VOTEU.ALL UP1, P4 ;  /* 0x0000000000ff7886 */ /* 0x000fea0002020000 */
[----:B------:R-:W-:Y:S01]  /*4170*/  IMAD.U32 R11, RZ, RZ, UR8 ;  /* 0x00000008ff0b7e24 */ /* 0x000fe2000f8e00ff */
[----:B------:R-:W-:Y:S01]  /*4180*/  UPRMT UR8, UR37, 0x654, UR33 ;  /* 0x0000065425087896 */ /* 0x000fe20008000021 */
[----:B------:R-:W-:Y:S03]  /*4190*/  IMAD.U32 R10, RZ, RZ, UR9 ;  /* 0x00000009ff0a7e24 */ /* 0x000fe6000f8e00ff */
[----:B------:R-:W-:Y:S02]  /*41a0*/  @!P4 R2UR UR15, R11 ;  /* 0x000000000b0fc2ca */ /* 0x000fe400000e0000 */
[----:B------:R-:W-:Y:S11]  /*41b0*/  @!P4 R2UR UR14, R10 ;  /* 0x000000000a0ec2ca */ /* 0x000ff600000e0000 */
[----:B------:R-:W-:Y:S02]  /*41c0*/  @!UPT UIADD3 URZ, UPT, UPT, URZ, URZ, URZ ;  /* 0x000000fffffff290 */ /* 0x000fe4000fffe0ff */
[----:B------:R2:W-:Y:S01]  /*41d0*/  @!UP1 UTMALDG.3D [UR32], [UR14], desc[UR10] ;  /* 0x00000a200e0095b4 */ /* 0x0005e20008011000 */
[----:B------:R3:W-:Y:S01]  /*41e0*/  @!P4 SYNCS.ARRIVE.TRANS64.RED.A0TR RZ, [UR7+0x60], R0 ;  /* 0x00006000ffffc9a7 */ /* 0x0007e20008300407 */
[----:B------:R-:W-:Y:S01]  /*41f0*/  SYNCS.ARRIVE.TRANS64.RED.A1T0 RZ, [UR8], RZ ;  /* 0x000000ffffff79a7 */ /* 0x000fe20008100408 */
[----:B---3--:R-:W-:Y:S01]  /*4200*/  @!P4 IMAD.X R0, RZ, RZ, R33, P0 ;  /* 0x000000ffff00c224 */ /* 0x008fe200000e0621 */
[----:B------:R-:W3:Y:S02]  /*4210*/  SYNCS.PHASECHK.TRANS64.TRYWAIT P2, [UR7+0x88], R12 ;  /* 0x0000880cff0075a7 */ /* 0x000ee40008041107 */
[----:B--23--:R-:W-:Y:S05]  /*4220*/  @!P2 BRA `(.L_x_75) ;  /* 0x0000007000a8a947 */ /* 0x00cfea0003800000 */
.L_x_163:
        /* <DEDUP_REMOVED lines=8> */
[----:B------:R-:W-:Y:S01]  /*42b0*/  @!UP1 UIADD3 UR24, UPT, UPT, UR7, 0x4400, URZ ;  /* 0x0000440007189890 */ /* 0x000fe2000fffe0ff */
[----:B------:R-:W-:Y:S01]  /*42c0*/  VOTEU.ALL UP1, P4 ;  /* 0x0000000000ff7886 */ /* 0x000fe20002020000 */
[----:B------:R-:W-:Y:S01]  /*42d0*/  UMOV UR27, UR35 ;  /* 0x00000023001b7c82 */ /* 0x000fe20008000000 */
[----:B------:R-:W-:Y:S02]  /*42e0*/  UMOV UR28, UR36 ;  /* 0x00000024001c7c82 */ /* 0x000fe40008000000 */
[----:B------:R-:W-:Y:S01]  /*42f0*/  IMAD.U32 R11, RZ, RZ, UR8 ;  /* 0x00000008ff0b7e24 */ /* 0x000fe2000f8e00ff */
[----:B------:R-:W-:Y:S01]  /*4300*/  UPRMT UR8, UR37, 0x654, UR25 ;  /* 0x0000065425087896 */ /* 0x000fe20008000019 */
[----:B------:R-:W-:Y:S02]  /*4310*/  IMAD.U32 R10, RZ, RZ, UR9 ;  /* 0x00000009ff0a7e24 */ /* 0x000fe4000f8e00ff */
[----:B------:R-:W-:Y:S01]  /*4320*/  @!P4 IMAD.X R20, RZ, RZ, R33, P0 ;  /* 0x000000ffff14c224 */ /* 0x000fe200000e0621 */
[----:B------:R-:W-:Y:S02]  /*4330*/  @!P4 R2UR UR15, R11 ;  /* 0x000000000b0fc2ca */ /* 0x000fe400000e0000 */
[----:B------:R-:W-:Y:S11]  /*4340*/  @!P4 R2UR UR14, R10 ;  /* 0x000000000a0ec2ca */ /* 0x000ff600000e0000 */
[----:B------:R-:W-:Y:S02]  /*4350*/  @!UPT UIADD3 URZ, UPT, UPT, URZ, URZ, URZ ;  /* 0x000000fffffff290 */ /* 0x000fe4000fffe0ff */
[----:B------:R2:W-:Y:S01]  /*4360*/  @!UP1 UTMALDG.3D [UR24], [UR14], desc[UR10] ;  /* 0x00000a180e0095b4 */ /* 0x0005e20008011000 */
[----:B------:R2:W-:Y:S01]  /*4370*/  @!P4 SYNCS.ARRIVE.TRANS64.RED.A0TR RZ, [UR7+0x68], R0 ;  /* 0x00006800ffffc9a7 */ /* 0x0005e20008300407 */
[----:B------:R-:W-:Y:S01]  /*4380*/  SYNCS.ARRIVE.TRANS64.RED.A1T0 RZ, [UR8], RZ ;  /* 0x000000ffffff79a7 */ /* 0x000fe20008100408 */
[----:B------:R-:W3:Y:S02]  /*4390*/  SYNCS.PHASECHK.TRANS64.TRYWAIT P2, [UR7+0x90], R12 ;  /* 0x0000900cff0075a7 */ /* 0x000ee40008041107 */
[----:B--23--:R-:W-:Y:S05]  /*43a0*/  @!P2 BRA `(.L_x_76) ;  /* 0x000000700060a947 */ /* 0x00cfea0003800000 */
.L_x_165:
[----:B------:R-:W2:Y:S01]  /*43b0*/  LDC.64 R14, c[0x0][0xb10] ;  /* 0x0002c400ff0e7b82 */ /* 0x000ea20000000a00 */
[----:B------:R-:W-:Y:S01]  /*43c0*/  @!P4 R2UR UR8, R20 ;  /* 0x000000001408c2ca */ /* 0x000fe200000e0000 */
[----:B------:R-:W-:Y:S01]  /*43d0*/  VOTEU.ALL UP1, P4 ;  /* 0x0000000000ff7886 */ /* 0x000fe20002020000 */
[----:B------:R-:W-:Y:S01]  /*43e0*/  @!P4 R2UR UR9, R21 ;  /* 0x000000001509c2ca */ /* 0x000fe200000e0000 */
[----:B------:R-:W-:Y:S01]  /*43f0*/  UMOV UR10, 0x0 ;  /* 0x00000000000a7882 */ /* 0x000fe20000000000 */
[----:B------:R-:W-:Y:S03]  /*4400*/  UMOV UR11, 0x10000000 ;  /* 0x10000000000b7882 */ /* 0x000fe60000000000 */
[----:B------:R-:W3:Y:S01]  /*4410*/  LDC.64 R10, c[0x0][0xb18] ;  /* 0x0002c600ff0a7b82 */ /* 0x000ee20000000a00 */
[----:B------:R-:W-:Y:S01]  /*4420*/  @!UP1 UIADD3 UR18, UPT, UPT, UR34, 0x80, URZ ;  /* 0x0000008022129890 */ /* 0x000fe2000fffe0ff */
[----:B------:R-:W-:Y:S01]  /*4430*/  @P3 SHF.R.U32.HI R28, RZ, 0x10, R25 ;  /* 0x00000010ff1c3819 */ /* 0x000fe20000011619 */
[----:B------:R-:W-:Y:S01]  /*4440*/  @!UP1 UIADD3 UR16, UPT, UPT, UR7, 0x8400, URZ ;  /* 0x0000840007109890 */ /* 0x000fe2000fffe0ff */
[----:B------:R-:W-:Y:S01]  /*4450*/  VIADD R30, R30, 0x1 ;  /* 0x000000011e1e7836 */ /* 0x000fe20000000000 */
[----:B------:R-:W-:Y:S03]  /*4460*/  VOTEU.ALL UP1, P4 ;  /* 0x0000000000ff7886 */ /* 0x000fe60002020000 */
[----:B------:R-:W5:Y:S01]  /*4470*/  @!P1 LDC R0, c[0x0][0xb20] ;  /* 0x0002c800ff009b82 */ /* 0x000f620000000800 */
[----:B------:R-:W-:Y:S01]  /*4480*/  UMOV UR19, UR35 ;  /* 0x0000002300137c82 */ /* 0x000fe20008000000 */
[----:B------:R-:W-:Y:S01]  /*4490*/  IMAD.U32 R21, RZ, RZ, UR8 ;  /* 0x00000008ff157e24 */ /* 0x000fe2000f8e00ff */
[----:B------:R-:W-:Y:S05]  /*44a0*/  UMOV UR20, UR36 ;  /* 0x0000002400147c82 */ /* 0x000fea0008000000 */
[----:B-1----:R-:W1:Y:S01]  /*44b0*/  @!P1 LDC R3, c[0x0][0xb0c] ;  /* 0x0002c300ff039b82 */ /* 0x002e620000000800 */
[----:B------:R-:W-:Y:S01]  /*44c0*/  IMAD.U32 R20, RZ, RZ, UR9 ;  /* 0x00000009ff147e24 */ /* 0x000fe2000f8e00ff */
[----:B------:R-:W-:Y:S01]  /*44d0*/  UPRMT UR8, UR37, 0x654, UR17 ;  /* 0x0000065425087896 */ /* 0x000fe20008000011 */
[----:B------:R-:W-:Y:S03]  /*44e0*/  @!P4 R2UR UR15, R21 ;  /* 0x00000000150fc2ca */ /* 0x000fe600000e0000 */
[----:B------:R-:W-:Y:S01]  /*44f0*/  @!P4 R2UR UR14, R20 ;  /* 0x00000000140ec2ca */ /* 0x000fe200000e0000 */
[----:B------:R-:W-:Y:S11]  /*4500*/  @!P4 IMAD.MOV.U32 R20, RZ, RZ, 0x4000 ;  /* 0x00004000ff14c424 */ /* 0x000ff600078e00ff */
[----:B------:R-:W-:Y:S01]  /*4510*/  @!UPT UIADD3 URZ, UPT, UPT, URZ, URZ, URZ ;  /* 0x000000fffffff290 */ /* 0x000fe2000fffe0ff */
[----:B------:R1:W-:Y:S01]  /*4520*/  @!UP1 UTMALDG.3D [UR16], [UR14], desc[UR10] ;  /* 0x00000a100e0095b4 */ /* 0x0003e20008011000 */
[----:B------:R1:W-:Y:S02]  /*4530*/  @!P4 SYNCS.ARRIVE.TRANS64.RED.A0TR RZ, [UR7+0x70], R20 ;  /* 0x00007014ffffc9a7 */ /* 0x0003e40008300407 */
[----:B-1----:R-:W-:Y:S01]  /*4540*/  @!P1 ISETP.NE.AND P2, PT, R3, 0x1, PT ;  /* 0x000000010300980c */ /* 0x002fe20003f45270 */
[C---:B--2---:R-:W-:Y:S01]  /*4550*/  @!P1 IMAD.HI.U32 R14, R13.reuse, R14, RZ ;  /* 0x0000000e0d0e9227 */ /* 0x044fe200078e00ff */
[----:B---3--:R-:W-:Y:S03]  /*4560*/  @!P1 ISETP.NE.AND P0, PT, R10, 0x1, PT ;  /* 0x000000010a00980c */ /* 0x008fe60003f05270 */
[C---:B------:R-:W-:Y:S01]  /*4570*/  @!P1 IMAD.HI.U32 R11, R8.reuse, R11, RZ ;  /* 0x0000000b080b9227 */ /* 0x040fe200078e00ff */
[----:B------:R-:W-:Y:S04]  /*4580*/  @!P1 SHF.R.U32.HI R14, RZ, R15, R14 ;  /* 0x0000000fff0e9219 */ /* 0x000fe8000001160e */
[----:B-----5:R-:W-:Y:S01]  /*4590*/  @!P1 SHF.R.U32.HI R9, RZ, R0, R11 ;  /* 0x00000000ff099219 */ /* 0x020fe2000001160b */
[----:B------:R-:W-:Y:S01]  /*45a0*/  SYNCS.ARRIVE.TRANS64.RED.A1T0 RZ, [UR8], RZ ;  /* 0x000000ffffff79a7 */ /* 0x000fe20008100408 */
[----:B------:R-:W-:Y:S02]  /*45b0*/  @!P1 SEL R14, R13, R14, !P2 ;  /* 0x0000000e0d0e9207 */ /* 0x000fe40005000000 */
[----:B------:R-:W-:Y:S01]  /*45c0*/  @!P1 SEL R9, R8, R9, !P0 ;  /* 0x0000000908099207 */ /* 0x000fe20004000000 */
[----:B------:R-:W1:Y:S04]  /*45d0*/  SYNCS.PHASECHK.TRANS64.TRYWAIT P5, [UR7+0x98], R12 ;  /* 0x0000980cff0075a7 */ /* 0x000e6800080a1107 */
[----:B------:R-:W-:Y:S02]  /*45e0*/  @!P1 IMAD.IADD R0, R9, 0x1, -R14 ;  /* 0x0000000109009824 */ /* 0x000fe400078e0a0e */
[----:B------:R-:W-:Y:S02]  /*45f0*/  @!P1 IMAD.IADD R9, R14, 0x1, -R9 ;  /* 0x000000010e099824 */ /* 0x000fe400078e0a09 */
[----:B------:R-:W-:Y:S02]  /*4600*/  @!P1 IMAD R13, R0, R3, R13 ;  /* 0x00000003000d9224 */ /* 0x000fe400078e020d */
[----:B------:R-:W-:Y:S01]  /*4610*/  @!P1 IMAD R8, R9, R10, R8 ;  /* 0x0000000a09089224 */ /* 0x000fe200078e0208 */
[----:B-1----:R-:W-:Y:S06]  /*4620*/  @!P5 BRA `(.L_x_77) ;  /* 0x0000006c00d8d947 */ /* 0x002fec0003800000 */
.L_x_167:
[----:B-1----:R-:W-:Y:S01]  /*4630*/  @!P4 IADD3 R3, P0, PT, R32, 0x580, RZ ;  /* 0x000005802003c810 */ /* 0x002fe20007f1e0ff */
[----:B------:R-:W-:Y:S01]  /*4640*/  VOTEU.ALL UP1, P4 ;  /* 0x0000000000ff7886 */ /* 0x000fe20002020000 */
[----:B------:R-:W-:Y:S01]  /*4650*/  UMOV UR18, 0x0 ;  /* 0x0000000000127882 */ /* 0x000fe20000000000 */
[----:B------:R-:W-:Y:S01]  /*4660*/  UMOV UR19, 0x10000000 ;  /* 0x1000000000137882 */ /* 0x000fe20000000000 */
[----:B------:R-:W-:Y:S01]  /*4670*/  @!P4 R2UR UR9, R3 ;  /* 0x000000000309c2ca */ /* 0x000fe200000e0000 */
[----:B------:R-:W-:Y:S01]  /*4680*/  @!P4 IMAD.X R0, RZ, RZ, R33, P0 ;  /* 0x000000ffff00c224 */ /* 0x000fe200000e0621 */
[----:B------:R-:W-:Y:S01]  /*4690*/  @!UP1 UIADD3 UR10, UPT, UPT, UR34, 0xc0, URZ ;  /* 0x000000c0220a9890 */ /* 0x000fe2000fffe0ff */
[----:B------:R-:W-:Y:S01]  /*46a0*/  ISETP.NE.AND P0, PT, R30, 0x2, PT ;  /* 0x000000021e00780c */ /* 0x000fe20003f05270 */
[----:B------:R-:W-:Y:S01]  /*46b0*/  UMOV UR11, UR35 ;  /* 0x00000023000b7c82 */ /* 0x000fe20008000000 */
[----:B------:R-:W-:Y:S01]  /*46c0*/  UMOV UR12, UR36 ;  /* 0x00000024000c7c82 */ /* 0x000fe20008000000 */
[----:B------:R-:W-:Y:S01]  /*46d0*/  @!P4 R2UR UR8, R0 ;  /* 0x000000000008c2ca */ /* 0x000fe200000e0000 */
[----:B------:R-:W-:Y:S01]  /*46e0*/  IMAD.IADD R20, R8, 0x1, R154 ;  /* 0x0000000108147824 */ /* 0x000fe200078e029a */
[----:B------:R-:W-:Y:S01]  /*46f0*/  @P3 R2UR UR36, R28 ;  /* 0x000000001c2432ca */ /* 0x000fe200000e0000 */
[----:B------:R-:W-:Y:S01]  /*4700*/  IMAD.IADD R21, R13, 0x1, R156 ;  /* 0x000000010d157824 */ /* 0x000fe200078e029c */
[----:B------:R-:W-:Y:S02]  /*4710*/  SEL R0, RZ, 0x1, P0 ;  /* 0x00000001ff007807 */ /* 0x000fe40000000000 */
[----:B------:R-:W-:Y:S01]  /*4720*/  LOP3.LUT R31, R31, 0x1, RZ, 0x3c, !PT ;  /* 0x000000011f1f7812 */ /* 0x000fe200078e3cff */
[----:B------:R-:W-:Y:S01]  /*4730*/  IMAD.U32 R10, RZ, RZ, UR9 ;  /* 0x00000009ff0a7e24 */ /* 0x000fe2000f8e00ff */
[----:B------:R-:W-:Y:S01]  /*4740*/  @!UP1 UIADD3 UR9, UPT, UPT, UR7, 0x78, URZ ;  /* 0x0000007807099890 */ /* 0x000fe2000fffe0ff */
[----:B------:R-:W-:Y:S02]  /*4750*/  LOP3.LUT R29, R29, R0, RZ, 0x3c, !PT ;  /* 0x000000001d1d7212 */ /* 0x000fe400078e3cff */
[----:B------:R-:W-:Y:S02]  /*4760*/  SEL R30, R30, RZ, P0 ;  /* 0x000000ff1e1e7207 */ /* 0x000fe40000000000 */
[----:B------:R-:W-:Y:S01]  /*4770*/  IMAD.U32 R11, RZ, RZ, UR8 ;  /* 0x00000008ff0b7e24 */ /* 0x000fe2000f8e00ff */
[----:B------:R-:W-:Y:S01]  /*4780*/  @!P4 R2UR UR14, R10 ;  /* 0x000000000a0ec2ca */ /* 0x000fe200000e0000 */
[----:B------:R-:W-:Y:S01]  /*4790*/  @!UP1 UIADD3 UR8, UPT, UPT, UR7, 0xc400, URZ ;  /* 0x0000c40007089890 */ /* 0x000fe2000fffe0ff */
[----:B------:R-:W-:Y:S02]  /*47a0*/  VOTEU.ALL UP1, P4 ;  /* 0x0000000000ff7886 */ /* 0x000fe40002020000 */
[----:B------:R-:W-:Y:S11]  /*47b0*/  @!P4 R2UR UR15, R11 ;  /* 0x000000000b0fc2ca */ /* 0x000ff600000e0000 */
[----:B------:R-:W-:Y:S02]  /*47c0*/  @!UPT UIADD3 URZ, UPT, UPT, URZ, URZ, URZ ;  /* 0x000000fffffff290 */ /* 0x000fe4000fffe0ff */
[----:B------:R2:W-:Y:S01]  /*47d0*/  @!UP1 UTMALDG.3D [UR8], [UR14], desc[UR18] ;  /* 0x000012080e0095b4 */ /* 0x0005e20008011000 */
[----:B------:R2:W-:Y:S01]  /*47e0*/  @!P4 SYNCS.ARRIVE.TRANS64.RED.A0TR RZ, [UR7+0x78], R23 ;  /* 0x00007817ffffc9a7 */ /* 0x0005e20008300407 */
[----:B------:R-:W-:Y:S01]  /*47f0*/  UPLOP3.LUT UP1, UPT, UPT, UPT, UPT, 0x80, 0x8 ;  /* 0x000000000008789c */ /* 0x000fe20003f2f070 */
[----:B------:R-:W-:Y:S01]  /*4800*/  SYNCS.ARRIVE.TRANS64.RED.A1T0 RZ, [UR13], RZ ;  /* 0x000000ffffff79a7 */ /* 0x000fe2000810040d */
[----:B------:R-:W-:Y:S09]  /*4810*/  @P3 BRA `(.L_x_78) ;  /* 0xfffffff000943947 */ /* 0x000ff2000383ffff */
[----:B------:R-:W-:-:S04]  /*4820*/  SHF.L.U32 R3, R31, 0x1f, RZ ;  /* 0x0000001f1f037819 */ /* 0x000fc800000006ff */
[----:B------:R-:W1:Y:S02]  /*4830*/  SYNCS.PHASECHK.TRANS64.TRYWAIT P0, [UR7+0x80], R3 ;  /* 0x00008003ff0075a7 */ /* 0x000e640008001107 */
[----:B-1----:R-:W-:Y:S05]  /*4840*/  @!P0 BRA `(.L_x_79) ;  /* 0x0000006c00688947 */ /* 0x002fea0003800000 */
.L_x_169:
[----:B------:R-:W3:Y:S02]  /*4850*/  SYNCS.PHASECHK.TRANS64.TRYWAIT P0, [UR7+0x88], R3 ;  /* 0x00008803ff0075a7 */ /* 0x000ee40008001107 */
[----:B---3--:R-:W-:Y:S05]  /*4860*/  @!P0 BRA `(.L_x_80) ;  /* 0x0000006c00788947 */ /* 0x008fea0003800000 */
.L_x_171:
[----:B------:R-:W3:Y:S02]  /*4870*/  SYNCS.PHASECHK.TRANS64.TRYWAIT P0, [UR7+0x90], R3 ;  /* 0x00009003ff0075a7 */ /* 0x000ee40008001107 */
[----:B---3--:R-:W-:Y:S05]  /*4880*/  @!P0 BRA `(.L_x_81) ;  /* 0x0000006c00888947 */ /* 0x008fea0003800000 */
.L_x_173:
[----:B-1----:R-:W-:-:S07]  /*4890*/  MOV R0, UR7 ;  /* 0x0000000700007c02 */ /* 0x002fce0008000f00 */
.L_x_82:
[----:B-1----:R-:W-:-:S04]  /*48a0*/  SHF.L.U32 R3, R31, 0x1f, RZ ;  /* 0x0000001f1f037819 */ /* 0x002fc800000006ff */
[----:B------:R1:W3:Y:S03]  /*48b0*/  SYNCS.PHASECHK.TRANS64.TRYWAIT P0, [R0+URZ+0x98], R3 ;  /* 0x00009803000075a7 */ /* 0x0002e600080011ff */
[----:B---3--:R-:W-:Y:S05]  /*48c0*/  @!P0 NANOSLEEP.SYNCS 0x989680 ;  /* 0x009896800000895d */ /* 0x008fea0003900000 */
[----:B------:R-:W3:Y:S02]  /*48d0*/  @!P0 SYNCS.PHASECHK.TRANS64 P0, [R0+URZ+0x98], R3 ;  /* 0x00009803000085a7 */ /* 0x000ee400080010ff */
[----:B--23--:R-:W-:Y:S05]  /*48e0*/  @P0 EXIT ;  /* 0x000000000000094d */ /* 0x00cfea0003800000 */
[----:B------:R-:W-:Y:S05]  /*48f0*/  BRA `(.L_x_82) ;  /* 0xfffffffc00e87947 */ /* 0x000fea000383ffff */
.L_x_67:
[----:B------:R-:W-:-:S06]  /*4900*/  UISETP.GE.AND UP1, UPT, UR8, 0x4, UPT ;  /* 0x000000040800788c */ /* 0x000fcc000bf26270 */
[----:B------:R-:W-:-:S13]  /*4910*/  PLOP3.LUT P0, PT, PT, PT, UP1, 0x80, 0x8 ;  /* 0x000000000008781c */ /* 0x000fda0003f0f018 */
[----:B------:R-:W-:Y:S05]  /*4920*/  @!P0 EXIT ;  /* 0x000000000000894d */ /* 0x000fea0003800000 */
[----:B------:R-:W-:Y:S01]  /*4930*/  BAR.SYNC.DEFER_BLOCKING 0x6, 0xa0 ;  /* 0x0182800000007b1d */ /* 0x000fe20000010000 */
[C---:B------:R-:W-:Y:S01]  /*4940*/  IMAD.SHL.U32 R3, R170.reuse, 0x40, RZ ;  /* 0x00000040aa037824 */ /* 0x040fe200078e00ff */
[C---:B------:R-:W-:Y:S01]  /*4950*/  LOP3.LUT R161, R170.reuse, 0x1, RZ, 0xc0, !PT ;  /* 0x00000001aaa17812 */ /* 0x040fe200078ec0ff */
[C---:B------:R-:W-:Y:S02]  /*4960*/  IMAD.U32 R79, R170.reuse, 0x10000, RZ ;  /* 0x00010000aa4f7824 */ /* 0x040fe400078e00ff */
[----:B------:R-:W-:Y:S02]  /*4970*/  HFMA2 R167, -RZ, RZ, 0, 5.9604644775390625e-08 ;  /* 0x00000001ffa77431 */ /* 0x000fe400000001ff */
[C---:B------:R-:W-:Y:S01]  /*4980*/  IMAD.SHL.U32 R160, R170.reuse, 0x8, RZ ;  /* 0x00000008aaa07824 */ /* 0x040fe200078e00ff */
[----:B------:R-:W-:Y:S01]  /*4990*/  UMOV UR48, 0x400 ;  /* 0x0000040000307882 */ /* 0x000fe20000000000 */
[----:B------:R-:W1:Y:S01]  /*49a0*/  LDC R159, c[0x0][0x370] ;  /* 0x0000dc00ff9f7b82 */ /* 0x000e620000000800 */
[----:B------:R-:W-:Y:S01]  /*49b0*/  ULEA UR48, UR37, UR48, 0x18 ;  /* 0x0000003025307291 */ /* 0x000fe2000f8ec0ff */
[----:B------:R-:W-:Y:S01]  /*49c0*/  ISETP.NE.U32.AND P0, PT, R161, 0x1, PT ;  /* 0x00000001a100780c */ /* 0x000fe20003f05070 */
[----:B------:R-:W-:Y:S01]  /*49d0*/  IMAD.MOV.U32 R169, RZ, RZ, 0x2 ;  /* 0x00000002ffa97424 */ /* 0x000fe200078e00ff */
[----:B------:R-:W-:Y:S01]  /*49e0*/  LOP3.LUT R5, R3, 0x1c0, RZ, 0xc0, !PT ;  /* 0x000001c003057812 */ /* 0x000fe200078ec0ff */
[----:B------:R-:W-:Y:S01]  /*49f0*/  UIADD3 UR4, UPT, UPT, UR48, 0x400, URZ ;  /* 0x0000040030047890 */ /* 0x000fe2000fffe0ff */
[----:B------:R-:W-:Y:S01]  /*4a00*/  LOP3.LUT R79, R79, 0x600000, RZ, 0xc0, !PT ;  /* 0x006000004f4f7812 */ /* 0x000fe200078ec0ff */
[----:B------:R-:W-:Y:S01]  /*4a10*/  IMAD.MOV.U32 R168, RZ, RZ, 0x4 ;  /* 0x00000004ffa87424 */ /* 0x000fe200078e00ff */
[----:B------:R-:W2:Y:S01]  /*4a20*/  LDC R74, c[0x0][0xb0c] ;  /* 0x0002c300ff4a7b82 */ /* 0x000ea20000000800 */
[----:B------:R-:W-:Y:S01]  /*4a30*/  R2P PR, R170, 0x6 ;  /* 0x00000006aa007804 */ /* 0x000fe20000000000 */
[----:B------:R-:W-:Y:S01]  /*4a40*/  IMAD.MOV.U32 R76, RZ, RZ, RZ ;  /* 0x000000ffff4c7224 */ /* 0x000fe200078e00ff */
[----:B------:R-:W-:Y:S01]  /*4a50*/  LOP3.LUT R160, R5, 0x38, R160, 0xf8, !PT ;  /* 0x0000003805a07812 */ /* 0x000fe200078ef8a0 */
[----:B------:R-:W-:Y:S01]  /*4a60*/  IMAD.MOV.U32 R166, RZ, RZ, RZ ;  /* 0x000000ffffa67224 */ /* 0x000fe200078e00ff */
[----:B------:R-:W-:Y:S01]  /*4a70*/  P2R R2, PR, RZ, 0x1 ;  /* 0x00000001ff027803 */ /* 0x000fe20000000000 */
[----:B------:R-:W-:Y:S01]  /*4a80*/  IMAD.MOV.U32 R173, RZ, RZ, RZ ;  /* 0x000000ffffad7224 */ /* 0x000fe200078e00ff */
[----:B------:R-:W-:Y:S01]  /*4a90*/  LOP3.LUT R160, R160, 0x1e00, R3, 0xf8, !PT ;  /* 0x00001e00a0a07812 */ /* 0x000fe200078ef803 */
[----:B------:R-:W4:Y:S01]  /*4aa0*/  LDC R157, c[0x0][0xb20] ;  /* 0x0002c800ff9d7b82 */ /* 0x000f220000000800 */
[----:B------:R-:W3:Y:S01]  /*4ab0*/  LDS R0, [UR48+0x140] ;  /* 0x00014030ff007984 */ /* 0x000ee20008000800 */
[----:B------:R-:W-:Y:S01]  /*4ac0*/  LOP3.LUT R170, R170, 0x60, RZ, 0xc0, !PT ;  /* 0x00000060aaaa7812 */ /* 0x000fe200078ec0ff */
[----:B------:R-:W-:Y:S01]  /*4ad0*/  IMAD.U32 R163, RZ, RZ, UR4 ;  /* 0x00000004ffa37e24 */ /* 0x000fe2000f8e00ff */
[----:B------:R-:W-:Y:S01]  /*4ae0*/  MOV R165, RZ ;  /* 0x000000ff00a57202 */ /* 0x000fe20000000f00 */
[----:B------:R-:W1:Y:S01]  /*4af0*/  LDCU.64 UR52, c[0x0][0x348] ;  /* 0x00006900ff3477ac */ /* 0x000e620008000a00 */
[----:B------:R-:W-:-:S02]  /*4b00*/  SEL R169, R169, 0xfffffffe, !P1 ;  /* 0xfffffffea9a97807 */ /* 0x000fc40004800000 */
[----:B------:R-:W1:Y:S01]  /*4b10*/  LDC R73, c[0x0][0xb30] ;  /* 0x0002cc00ff497b82 */ /* 0x000e620000000800 */
[----:B------:R-:W-:Y:S01]  /*4b20*/  SEL R168, R168, 0xfffffffc, !P2 ;  /* 0xfffffffca8a87807 */ /* 0x000fe20005000000 */
[----:B------:R-:W1:Y:S01]  /*4b30*/  LDCU.64 UR38, c[0x0][0x888] ;  /* 0x00011100ff2677ac */ /* 0x000e620008000a00 */
[----:B------:R-:W1:Y:S05]  /*4b40*/  LDCU.64 UR44, c[0x0][0x890] ;  /* 0x00011200ff2c77ac */ /* 0x000e6a0008000a00 */
[----:B------:R-:W1:Y:S01]  /*4b50*/  LDC.64 R152, c[0x0][0xb10] ;  /* 0x0002c400ff987b82 */ /* 0x000e620000000a00 */
[----:B------:R-:W-:Y:S01]  /*4b60*/  UMOV UR49, URZ ;  /* 0x000000ff00317c82 */ /* 0x000fe20008000000 */
[----:B------:R-:W-:-:S06]  /*4b70*/  UMOV UR51, URZ ;  /* 0x000000ff00337c82 */ /* 0x000fcc0008000000 */
[----:B------:R-:W1:Y:S08]  /*4b80*/  LDC.64 R70, c[0x0][0xb18] ;  /* 0x0002c600ff467b82 */ /* 0x000e700000000a00 */
[----:B------:R-:W1:Y:S08]  /*4b90*/  LDC.64 R68, c[0x0][0xb28] ;  /* 0x0002ca00ff447b82 */ /* 0x000e700000000a00 */
[----:B------:R-:W1:Y:S01]  /*4ba0*/  LDC.64 R150, c[0x0][0x8b0] ;  /* 0x00022c00ff967b82 */ /* 0x000e620000000a00 */
[----:B---3--:R-:W-:-:S07]  /*4bb0*/  IMAD.IADD R79, R0, 0x1, R79 ;  /* 0x00000001004f7824 */ /* 0x008fce00078e024f */
[----:B------:R-:W3:Y:S08]  /*4bc0*/  LDC.64 R148, c[0x0][0x8a8] ;  /* 0x00022a00ff947b82 */ /* 0x000ef00000000a00 */
[----:B--2-4-:R-:W1:Y:S02]  /*4bd0*/  LDC R158, c[0x0][0x374] ;  /* 0x0000dd00ff9e7b82 */ /* 0x014e640000000800 */
.L_x_126:
[----:B------:R-:W-:Y:S02]  /*4be0*/  LEA R0, R173, UR48, 0x3 ;  /* 0x00000030ad007c11 */ /* 0x000fe4000f8e18ff */
[----:B------:R-:W-:Y:S02]  /*4bf0*/  SHF.L.U32 R3, R165, 0x1f, RZ ;  /* 0x0000001fa5037819 */ /* 0x000fe400000006ff */
[----:B-1----:R-:W-:Y:S02]  /*4c00*/  LEA R16, R173, UR48, 0x4 ;  /* 0x00000030ad107c11 */ /* 0x002fe4000f8e20ff */
[----:B------:R-:W2:Y:S02]  /*4c10*/  SYNCS.PHASECHK.TRANS64.TRYWAIT P0, [R0+URZ+0xb0], R3 ;  /* 0x0000b003000075a7 */ /* 0x000ea400080011ff */
[----:B--2---:R-:W-:Y:S05]  /*4c20*/  @!P0 BRA `(.L_x_83) ;  /* 0x0000006800b88947 */ /* 0x004fea0003800000 */
.L_x_174:
[----:B------:R-:W4:Y:S01]  /*4c30*/  LDC.64 R12, c[0x0][0xb10] ;  /* 0x0002c400ff0c7b82 */ /* 0x000f220000000a00 */
[----:B------:R-:W3:Y:S01]  /*4c40*/  LDS.128 R16, [R16+0x120] ;  /* 0x0001200010107984 */ /* 0x000ee20000000c00 */
[----:B-1----:R-:W-:Y:S01]  /*4c50*/  ISETP.NE.AND P1, PT, R73, 0x1, PT ;  /* 0x000000014900780c */ /* 0x002fe20003f25270 */
[----:B--2---:R-:W-:Y:S01]  /*4c60*/  VIADD R0, R0, 0xc0 ;  /* 0x000000c000007836 */ /* 0x004fe20000000000 */
[----:B------:R-:W-:Y:S04]  /*4c70*/  ISETP.GE.AND P0, PT, R72, 0x1, PT ;  /* 0x000000014800780c */ /* 0x000fe80003f06270 */
[----:B------:R-:W1:Y:S01]  /*4c80*/  LDC.64 R10, c[0x0][0xb18] ;  /* 0x0002c600ff0a7b82 */ /* 0x000e620000000a00 */
[----:B------:R-:W-:Y:S01]  /*4c90*/  PRMT R0, RZ, 0x654, R0 ;  /* 0x00000654ff007816 */ /* 0x000fe20000000000 */
[----:B------:R-:W-:Y:S01]  /*4ca0*/  @!PT LDS RZ, [RZ] ;  /* 0x00000000fffff984 */ /* 0x000fe20000000800 */
[----:B------:R-:W-:Y:S01]  /*4cb0*/  @!PT LDS RZ, [RZ] ;  /* 0x00000000fffff984 */ /* 0x000fe20000000800 */
[----:B------:R-:W-:Y:S01]  /*4cc0*/  @!PT LDS RZ, [RZ] ;  /* 0x00000000fffff984 */ /* 0x000fe20000000800 */
[----:B------:R-:W-:Y:S01]  /*4cd0*/  @!PT LDS RZ, [RZ] ;  /* 0x00000000fffff984 */ /* 0x000fe20000000800 */
[----:B------:R2:W-:Y:S06]  /*4ce0*/  MEMBAR.ALL.CTA ;  /* 0x0000000000007992 */ /* 0x0005ec0000008000 */
[----:B--2---:R-:W2:Y:S01]  /*4cf0*/  FENCE.VIEW.ASYNC.S ;  /* 0x00000000000073c6 */ /* 0x004ea20000000000 */
[----:B------:R-:W1:Y:S08]  /*4d00*/  @!P1 LDC R14, c[0x0][0xb20] ;  /* 0x0002c800ff0e9b82 */ /* 0x000e700000000800 */
[----:B------:R-:W1:Y:S01]  /*4d10*/  @!P1 LDC R9, c[0x0][0xb0c] ;  /* 0x0002c300ff099b82 */ /* 0x000e620000000800 */
[----:B--2---:R2:W-:Y:S01]  /*4d20*/  SYNCS.ARRIVE.TRANS64.RED.A1T0 RZ, [R0+URZ], RZ ;  /* 0x000000ff00ff79a7 */ /* 0x0045e200081004ff */
[----:B---3--:R-:W-:Y:S04]  /*4d30*/  LOP3.LUT P4, RZ, R18, 0x1, RZ, 0xc0, !PT ;  /* 0x0000000112ff7812 */ /* 0x008fe8000788c0ff */
[----:B------:R-:W-:Y:S09]  /*4d40*/  P2R R171, PR, RZ, 0x10 ;  /* 0x00000010ffab7803 */ /* 0x000ff20000000000 */
[----:B------:R-:W-:Y:S02]  /*4d50*/  @P4 MOV R77, R16 ;  /* 0x00000010004d4202 */ /* 0x000fe40000000f00 */
[----:B------:R-:W-:Y:S01]  /*4d60*/  @P4 LOP3.LUT R75, R17, 0xffff, RZ, 0xc0, !PT ;  /* 0x0000ffff114b4812 */ /* 0x000fe200078ec0ff */
[----:B--2-4-:R-:W-:Y:S06]  /*4d70*/  @!P0 BRA `(.L_x_84) ;  /* 0x0000000000a48947 */ /* 0x014fec0003800000 */
[----:B------:R-:W-:Y:S01]  /*4d80*/  IMAD.HI.U32 R24, R158, R71, RZ ;  /* 0x000000479e187227 */ /* 0x000fe200078e00ff */
[----:B------:R-:W-:Y:S02]  /*4d90*/  ISETP.NE.AND P0, PT, R70, 0x1, PT ;  /* 0x000000014600780c */ /* 0x000fe40003f05270 */
[----:B------:R-:W-:Y:S01]  /*4da0*/  ISETP.NE.AND P2, PT, R72, 0x1, PT ;  /* 0x000000014800780c */ /* 0x000fe20003f45270 */
[-C--:B------:R-:W-:Y:S01]  /*4db0*/  IMAD.HI.U32 R22, R159, R152.reuse, RZ ;  /* 0x000000989f167227 */ /* 0x080fe200078e00ff */
[----:B------:R-:W-:Y:S02]  /*4dc0*/  SHF.R.U32.HI R23, RZ, R157, R24 ;  /* 0x0000009dff177219 */ /* 0x000fe40000011618 */
[----:B------:R-:W-:Y:S01]  /*4dd0*/  ISETP.NE.AND P3, PT, R74, 0x1, PT ;  /* 0x000000014a00780c */ /* 0x000fe20003f65270 */
[----:B------:R-:W-:Y:S01]  /*4de0*/  IMAD.HI.U32 R28, R75, R71, RZ ;  /* 0x000000474b1c7227 */ /* 0x000fe200078e00ff */
[----:B------:R-:W-:Y:S02]  /*4df0*/  SHF.R.U32.HI R22, RZ, R153, R22 ;  /* 0x00000099ff167219 */ /* 0x000fe40000011616 */
[----:B------:R-:W-:Y:S01]  /*4e00*/  SEL R3, R158, R23, !P0 ;  /* 0x000000179e037207 */ /* 0x000fe20004000000 */
[----:B------:R-:W-:Y:S01]  /*4e10*/  IMAD.HI.U32 R26, R77, R152, RZ ;  /* 0x000000984d1a7227 */ /* 0x000fe200078e00ff */
[----:B------:R-:W-:Y:S03]  /*4e20*/  SEL R7, R159, R22, !P3 ;  /* 0x000000169f077207 */ /* 0x000fe60005800000 */
[-C--:B------:R-:W-:Y:S01]  /*4e30*/  IMAD.HI.U32 R22, R3, R68.reuse, RZ ;  /* 0x0000004403167227 */ /* 0x080fe200078e00ff */
[----:B------:R-:W-:Y:S03]  /*4e40*/  SHF.R.U32.HI R26, RZ, R153, R26 ;  /* 0x00000099ff1a7219 */ /* 0x000fe6000001161a */
[----:B------:R-:W-:Y:S01]  /*4e50*/  IMAD.HI.U32 R24, R7, R68, RZ ;  /* 0x0000004407187227 */ /* 0x000fe200078e00ff */
[----:B------:R-:W-:Y:S02]  /*4e60*/  @P2 SHF.R.U32.HI R3, RZ, R69, R22 ;  /* 0x00000045ff032219 */ /* 0x000fe40000011616 */
[----:B------:R-:W-:Y:S02]  /*4e70*/  SHF.R.U32.HI R22, RZ, R157, R28 ;  /* 0x0000009dff167219 */ /* 0x000fe4000001161c */
[----:B------:R-:W-:Y:S01]  /*4e80*/  @P2 SHF.R.U32.HI R7, RZ, R69, R24 ;  /* 0x00000045ff072219 */ /* 0x000fe20000011618 */
[C---:B------:R-:W-:Y:S01]  /*4e90*/  IMAD R2, R72.reuse, R3, RZ ;  /* 0x0000000348027224 */ /* 0x040fe200078e02ff */
[----:B------:R-:W-:Y:S02]  /*4ea0*/  SEL R5, R75, R22, !P0 ;  /* 0x000000164b057207 */ /* 0x000fe40004000000 */
[----:B------:R-:W-:Y:S01]  /*4eb0*/  SEL R3, R77, R26, !P3 ;  /* 0x0000001a4d037207 */ /* 0x000fe20005800000 */
[----:B------:R-:W-:Y:S01]  /*4ec0*/  IMAD R4, R72, R7, RZ ;  /* 0x0000000748047224 */ /* 0x000fe200078e02ff */
[C---:B------:R-:W-:Y:S01]  /*4ed0*/  ISETP.GE.AND P0, PT, R5.reuse, R2, PT ;  /* 0x000000020500720c */ /* 0x040fe20003f06270 */
[----:B------:R-:W-:Y:S03]  /*4ee0*/  IMAD.HI.U32 R6, R5, R68, RZ ;  /* 0x0000004405067227 */ /* 0x000fe600078e00ff */
[----:B------:R-:W-:Y:S01]  /*4ef0*/  ISETP.GE.OR P0, PT, R3, R4, P0 ;  /* 0x000000040300720c */ /* 0x000fe20000706670 */
[----:B------:R-:W-:Y:S01]  /*4f00*/  IMAD.MOV R4, RZ, RZ, -R3 ;  /* 0x000000ffff047224 */ /* 0x000fe200078e0a03 */
[-C--:B------:R-:W-:Y:S03]  /*4f10*/  SHF.R.U32.HI R6, RZ, R69.reuse, R6 ;  /* 0x00000045ff067219 */ /* 0x080fe60000011606 */
[----:B------:R-:W-:Y:S01]  /*4f20*/  IMAD R77, R74, R4, R77 ;  /* 0x000000044a4d7224 */ /* 0x000fe200078e024d */
[----:B------:R-:W-:Y:S05]  /*4f30*/  SEL R15, R5, R6, !P2 ;  /* 0x00000006050f7207 */ /* 0x000fea0005000000 */
[----:B------:R-:W-:Y:S02]  /*4f40*/  IMAD.MOV R6, RZ, RZ, -R15 ;  /* 0x000000ffff067224 */ /* 0x000fe400078e0a0f */
[C---:B------:R-:W-:Y:S04]  /*4f50*/  @!P0 IMAD.HI.U32 R2, R3.reuse, R68, RZ ;  /* 0x0000004403028227 */ /* 0x040fe800078e00ff */
[----:B------:R-:W-:Y:S01]  /*4f60*/  IMAD R6, R72, R6, R5 ;  /* 0x0000000648067224 */ /* 0x000fe200078e0205 */
[----:B------:R-:W-:Y:S04]  /*4f70*/  @!P0 SHF.R.U32.HI R2, RZ, R69, R2 ;  /* 0x00000045ff028219 */ /* 0x000fe80000011602 */
[----:B------:R-:W-:Y:S02]  /*4f80*/  @!P0 SEL R0, R3, R2, !P2 ;  /* 0x0000000203008207 */ /* 0x000fe40005000000 */
[----:B------:R-:W-:Y:S02]  /*4f90*/  IADD3 R2, PT, PT, -R5, RZ, RZ ;  /* 0x000000ff05027210 */ /* 0x000fe40007ffe1ff */
[----:B------:R-:W-:Y:S01]  /*4fa0*/  @!P0 IADD3 R8, PT, PT, R15, -R0, RZ ;  /* 0x800000000f088210 */ /* 0x000fe20007ffe0ff */
[----:B------:R-:W-:Y:S02]  /*4fb0*/  @!P0 IMAD R0, R7, R6, R0 ;  /* 0x0000000607008224 */ /* 0x000fe400078e0200 */
[----:B------:R-:W-:Y:S02]  /*4fc0*/  IMAD R75, R70, R2, R75 ;  /* 0x00000002464b7224 */ /* 0x000fe400078e024b */
[----:B------:R-:W-:Y:S02]  /*4fd0*/  @!P0 IMAD R5, R8, R72, R3 ;  /* 0x0000004808058224 */ /* 0x000fe400078e0203 */
[----:B------:R-:W-:Y:S04]  /*4fe0*/  @!P0 IMAD.MOV.U32 R3, RZ, RZ, R0 ;  /* 0x000000ffff038224 */ /* 0x000fe800078e0000 */
[----:B------:R-:W-:Y:S02]  /*4ff0*/  IMAD R77, R3, R74, R77 ;  /* 0x0000004a034d7224 */ /* 0x000fe400078e024d */
[----:B------:R-:W-:Y:S07]  /*5000*/  IMAD R75, R5, R70, R75 ;  /* 0x00000046054b7224 */ /* 0x000fee00078e024b */
.L_x_84:
[----:B-1----:R-:W-:Y:S01]  /*5010*/  @!P1 ISETP.NE.AND P0, PT, R10, 0x1, PT ;  /* 0x000000010a00980c */ /* 0x002fe20003f05270 */
[----:B------:R-:W-:Y:S01]  /*5020*/  @!P1 IMAD.HI.U32 R3, R75, R11, RZ ;  /* 0x0000000b4b039227 */ /* 0x000fe200078e00ff */
[----:B------:R-:W-:Y:S01]  /*5030*/  R2UR UR42, R21 ;  /* 0x00000000152a72ca */ /* 0x000fe200000e0000 */
[----:B------:R-:W-:Y:S01]  /*5040*/  BSSY.RECONVERGENT B6, `(.L_x_85) ;  /* 0x0000031000067945 */ /* 0x000fe20003800200 */
[----:B------:R-:W-:Y:S01]  /*5050*/  R2UR UR41, R20 ;  /* 0x00000000142972ca */ /* 0x000fe200000e0000 */
[----:B------:R-:W-:Y:S01]  /*5060*/  @!P1 IMAD.HI.U32 R0, R77, R12, RZ ;  /* 0x0000000c4d009227 */ /* 0x000fe200078e00ff */
[----:B------:R-:W-:Y:S02]  /*5070*/  @!P1 SHF.R.U32.HI R2, RZ, R14, R3 ;  /* 0x0000000eff029219 */ /* 0x000fe40000011603 */
[----:B------:R-:W-:Y:S01]  /*5080*/  @!P1 ISETP.NE.AND P2, PT, R9, 0x1, PT ;  /* 0x000000010900980c */ /* 0x000fe20003f45270 */
[----:B------:R-:W-:Y:S01]  /*5090*/  VIADD R173, R173, 0x1 ;  /* 0x00000001adad7836 */ /* 0x000fe20000000000 */
[----:B------:R-:W-:Y:S02]  /*50a0*/  @!P1 SEL R2, R75, R2, !P0 ;  /* 0x000000024b029207 */ /* 0x000fe40004000000 */
[----:B------:R-:W-:Y:S02]  /*50b0*/  @!P1 SHF.R.U32.HI R0, RZ, R13, R0 ;  /* 0x0000000dff009219 */ /* 0x000fe40000011600 */
[----:B------:R-:W-:Y:S01]  /*50c0*/  LOP3.LUT P0, RZ, R163, 0x3f0, RZ, 0xc0, !PT ;  /* 0x000003f0a3ff7812 */ /* 0x000fe2000780c0ff */
[----:B------:R-:W-:Y:S01]  /*50d0*/  USHF.L.U32 UR42, UR42, 0x7, URZ ;  /* 0x000000072a2a7899 */ /* 0x000fe200080006ff */
[----:B------:R-:W-:Y:S01]  /*50e0*/  @!P1 SEL R3, R77, R0, !P2 ;  /* 0x000000004d039207 */ /* 0x000fe20005000000 */
[----:B------:R-:W-:Y:S01]  /*50f0*/  USHF.L.U32 UR41, UR41, 0x8, URZ ;  /* 0x0000000829297899 */ /* 0x000fe200080006ff */
[----:B------:R-:W-:Y:S03]  /*5100*/  @P4 SHF.R.U32.HI R164, RZ, 0x10, R17 ;  /* 0x00000010ffa44819 */ /* 0x000fe60000011611 */
[----:B------:R-:W-:Y:S02]  /*5110*/  @!P1 IMAD.IADD R0, R2, 0x1, -R3 ;  /* 0x0000000102009824 */ /* 0x000fe400078e0a03 */
[----:B------:R-:W-:Y:S02]  /*5120*/  @!P1 IMAD.IADD R2, R3, 0x1, -R2 ;  /* 0x0000000103029824 */ /* 0x000fe400078e0a02 */
[----:B------:R-:W-:Y:S02]  /*5130*/  @!P1 IMAD R77, R0, R9, R77 ;  /* 0x00000009004d9224 */ /* 0x000fe400078e024d */
[----:B------:R-:W-:Y:S01]  /*5140*/  @!P1 IMAD R75, R2, R10, R75 ;  /* 0x0000000a024b9224 */ /* 0x000fe200078e024b */
[----:B------:R-:W-:Y:S06]  /*5150*/  @!P0 BRA `(.L_x_86) ;  /* 0x00000000007c8947 */ /* 0x000fec0003800000 */
[----:B------:R-:W1:Y:S01]  /*5160*/  LDCU.64 UR8, c[0x4][0x80] ;  /* 0x01001000ff0877ac */ /* 0x000e620008000a00 */
[----:B------:R-:W-:Y:S01]  /*5170*/  MOV R2, 0x0 ;  /* 0x0000000000027802 */ /* 0x000fe20000000f00 */
[----:B------:R-:W-:Y:S02]  /*5180*/  HFMA2 R12, -RZ, RZ, 0, 5.9604644775390625e-08 ;  /* 0x00000001ff0c7431 */ /* 0x000fe400000001ff */
[----:B------:R-:W-:Y:S01]  /*5190*/  IMAD.MOV.U32 R8, RZ, RZ, 0x70 ;  /* 0x00000070ff087424 */ /* 0x000fe200078e00ff */
[----:B------:R2:W3:Y:S01]  /*51a0*/  LDC.64 R14, c[0x4][R2] ;  /* 0x01000000020e7b82 */ /* 0x0004e20000000a00 */
[----:B------:R-:W4:Y:S01]  /*51b0*/  LDCU.64 UR6, c[0x4][0x88] ;  /* 0x01001100ff0677ac */ /* 0x000f220008000a00 */
[----:B------:R-:W-:Y:S01]  /*51c0*/  IMAD.MOV.U32 R13, RZ, RZ, RZ ;  /* 0x000000ffff0d7224 */ /* 0x000fe200078e00ff */
[----:B------:R-:W2:Y:S01]  /*51d0*/  LDCU.64 UR4, c[0x4][0x8] ;  /* 0x01000100ff0477ac */ /* 0x000ea20008000a00 */
[----:B-1----:R-:W-:Y:S01]  /*51e0*/  MOV R5, UR9 ;  /* 0x0000000900057c02 */ /* 0x002fe20008000f00 */
[----:B------:R-:W-:Y:S01]  /*51f0*/  IMAD.U32 R4, RZ, RZ, UR8 ;  /* 0x00000008ff047e24 */ /* 0x000fe2000f8e00ff */
[----:B----4-:R-:W-:Y:S01]  /*5200*/  MOV R7, UR7 ;  /* 0x0000000700077c02 */ /* 0x010fe20008000f00 */
[----:B------:R-:W-:Y:S01]  /*5210*/  IMAD.U32 R6, RZ, RZ, UR6 ;  /* 0x00000006ff067e24 */ /* 0x000fe2000f8e00ff */
[----:B--2---:R-:W-:Y:S01]  /*5220*/  MOV R11, UR5 ;  /* 0x00000005000b7c02 */ /* 0x004fe20008000f00 */
[----:B------:R-:W-:Y:S02]  /*5230*/  IMAD.U32 R10, RZ, RZ, UR4 ;  /* 0x00000004ff0a7e24 */ /* 0x000fe4000f8e00ff */
[----:B------:R-:W-:Y:S07]  /*5240*/  LEPC R20, `(.L_x_87) ;  /* 0x000000001014794e */ /* 0x000fee0000000000 */
[----:B---3-5:R-:W-:Y:S05]  /*5250*/  CALL.ABS.NOINC R14 ;  /* 0x000000000e007343 */ /* 0x028fea0003c00000 */
.L_x_87:
[----:B------:R-:W1:Y:S01]  /*5260*/  LDCU.64 UR8, c[0x4][0x80] ;  /* 0x01001000ff0877ac */ /* 0x000e620008000a00 */
[----:B------:R-:W2:Y:S01]  /*5270*/  LDC.64 R2, c[0x4][R2] ;  /* 0x0100000002027b82 */ /* 0x000ea20000000a00 */
[----:B------:R-:W-:Y:S02]  /*5280*/  HFMA2 R12, -RZ, RZ, 0, 5.9604644775390625e-08 ;  /* 0x00000001ff0c7431 */ /* 0x000fe400000001ff */
[----:B------:R-:W-:Y:S02]  /*5290*/  IMAD.MOV.U32 R8, RZ, RZ, 0x70 ;  /* 0x00000070ff087424 */ /* 0x000fe400078e00ff */
[----:B------:R-:W-:Y:S01]  /*52a0*/  IMAD.MOV.U32 R13, RZ, RZ, RZ ;  /* 0x000000ffff0d7224 */ /* 0x000fe200078e00ff */
[----:B------:R-:W3:Y:S01]  /*52b0*/  LDCU.64 UR6, c[0x4][0x88] ;  /* 0x01001100ff0677ac */ /* 0x000ee20008000a00 */
[----:B------:R-:W4:Y:S01]  /*52c0*/  LDCU.64 UR4, c[0x4][0x8] ;  /* 0x01000100ff0477ac */ /* 0x000f220008000a00 */
[----:B-1----:R-:W-:Y:S02]  /*52d0*/  MOV R4, UR8 ;  /* 0x0000000800047c02 */ /* 0x002fe40008000f00 */
[----:B------:R-:W-:Y:S02]  /*52e0*/  MOV R5, UR9 ;  /* 0x0000000900057c02 */ /* 0x000fe40008000f00 */
[----:B---3--:R-:W-:Y:S01]  /*52f0*/  MOV R7, UR7 ;  /* 0x0000000700077c02 */ /* 0x008fe20008000f00 */
[----:B------:R-:W-:Y:S01]  /*5300*/  IMAD.U32 R6, RZ, RZ, UR6 ;  /* 0x00000006ff067e24 */ /* 0x000fe2000f8e00ff */
[----:B----4-:R-:W-:Y:S01]  /*5310*/  MOV R11, UR5 ;  /* 0x00000005000b7c02 */ /* 0x010fe20008000f00 */
[----:B------:R-:W-:Y:S02]  /*5320*/  IMAD.U32 R10, RZ, RZ, UR4 ;  /* 0x00000004ff0a7e24 */ /* 0x000fe4000f8e00ff */
[----:B------:R-:W-:Y:S07]  /*5330*/  LEPC R20, `(.L_x_86) ;  /* 0x000000001014794e */ /* 0x000fee0000000000 */
[----:B--2---:R-:W-:Y:S05]  /*5340*/  CALL.ABS.NOINC R2 ;  /* 0x0000000002007343 */ /* 0x004fea0003c00000 */
.L_x_86:
[----:B------:R-:W-:Y:S05]  /*5350*/  BSYNC.RECONVERGENT B6 ;  /* 0x0000000000067941 */ /* 0x000fea0003800200 */
.L_x_85:
[----:B------:R-:W-:Y:S01]  /*5360*/  ISETP.NE.U32.AND P4, PT, R150, RZ, PT ;  /* 0x000000ff9600720c */ /* 0x000fe20003f85070 */
[----:B------:R-:W-:Y:S01]  /*5370*/  UISETP.NE.AND UP2, UPT, UR50, URZ, UPT ;  /* 0x000000ff3200728c */ /* 0x000fe2000bf45270 */
[----:B------:R-:W-:Y:S01]  /*5380*/  ISETP.NE.U32.AND P2, PT, RZ, UR38, PT ;  /* 0x00000026ff007c0c */ /* 0x000fe2000bf45070 */
[----:B------:R-:W-:Y:S01]  /*5390*/  UISETP.NE.U32.AND UP1, UPT, UR44, URZ, UPT ;  /* 0x000000ff2c00728c */ /* 0x000fe2000bf25070 */
[----:B------:R-:W-:Y:S01]  /*53a0*/  ISETP.NE.AND.EX P4, PT, R151, RZ, PT, P4 ;  /* 0x000000ff9700720c */ /* 0x000fe20003f85340 */
[----:B------:R-:W-:Y:S01]  /*53b0*/  UPLOP3.LUT UP0, UPT, UPT, UPT, UPT, 0x40, 0x4 ;  /* 0x000000000004789c */ /* 0x000fe20003f0e870 */
[----:B------:R-:W-:Y:S01]  /*53c0*/  ISETP.NE.AND.EX P2, PT, RZ, UR39, PT, P2 ;  /* 0x00000027ff007c0c */ /* 0x000fe2000bf45320 */
[----:B------:R-:W-:Y:S01]  /*53d0*/  UISETP.NE.AND.EX UP1, UPT, UR45, URZ, UPT, UP1 ;  /* 0x000000ff2d00728c */ /* 0x000fe2000bf25310 */
[----:B------:R-:W-:Y:S04]  /*53e0*/  PLOP3.LUT P1, PT, PT, PT, UP2, 0x80, 0x8 ;  /* 0x000000000008781c */ /* 0x000fe80003f2f028 */
[----:B------:R-:W-:Y:S06]  /*53f0*/  @UP2 UPLOP3.LUT UP0, UPT, UPT, UPT, UP1, 0x80, 0x8 ;  /* 0x000000000008289c */ /* 0x000fec0003f0f010 */
[----:B------:R-:W-:Y:S01]  /*5400*/  PLOP3.LUT P0, PT, PT, PT, UP0, 0x80, 0x8 ;  /* 0x000000000008781c */ /* 0x000fe20003f0f008 */
[----:B------:R-:W-:Y:S01]  /*5410*/  @!UPT UIADD3 URZ, UPT, UPT, URZ, URZ, URZ ;  /* 0x000000fffffff290 */ /* 0x000fe2000fffe0ff */
[----:B------:R-:W-:Y:S11]  /*5420*/  BRA.U !UP1, `(.L_x_88) ;  /* 0x0000000109387547 */ /* 0x000ff6000b800000 */
[----:B------:R-:W-:Y:S01]  /*5430*/  UISETP.NE.U32.AND UP0, UPT, UR38, URZ, UPT ;  /* 0x000000ff2600728c */ /* 0x000fe2000bf05070 */
[----:B------:R-:W-:Y:S02]  /*5440*/  HFMA2 R0, -RZ, RZ, 0, 5.9604644775390625e-08 ;  /* 0x00000001ff007431 */ /* 0x000fe400000001ff */
[----:B------:R-:W-:Y:S01]  /*5450*/  IMAD.MOV.U32 R155, RZ, RZ, 0x1 ;  /* 0x00000001ff9b7424 */ /* 0x000fe200078e00ff */
[----:B------:R-:W-:Y:S06]  /*5460*/  UISETP.NE.AND.EX UP0, UPT, UR39, URZ, UPT, UP0 ;  /* 0x000000ff2700728c */ /* 0x000fec000bf05300 */
[----:B------:R-:W-:Y:S05]  /*5470*/  PLOP3.LUT P3, PT, PT, PT, UP0, 0x80, 0x8 ;  /* 0x000000000008781c */ /* 0x000fea0003f6f008 */
[----:B------:R-:W1:Y:S01]  /*5480*/  @UP0 LDCU.64 UR6, c[0x0][0x888] ;  /* 0x00011100ff0607ac */ /* 0x000e620008000a00 */
[----:B------:R-:W-:Y:S07]  /*5490*/  @UP0 UIMAD UR4, UR36, UR44, URZ ;  /* 0x0000002c240402a4 */ /* 0x000fee000f8e02ff */
[----:B------:R-:W-:Y:S01]  /*54a0*/  @!P3 PRMT R155, R0, 0x7610, R155 ;  /* 0x00007610009bb816 */ /* 0x000fe2000000009b */
[----:B-1----:R-:W-:Y:S03]  /*54b0*/  @UP0 UIMAD.WIDE UR6, UR4, 0x4, UR6 ;  /* 0x00000004040608a5 */ /* 0x002fe6000f8e0206 */
[----:B------:R-:W1:Y:S03]  /*54c0*/  @!UP0 LDCU UR4, c[0x0][0x880] ;  /* 0x00011000ff0487ac */ /* 0x000e660008000800 */
[----:B------:R-:W-:Y:S01]  /*54d0*/  IMAD.U32 R2, RZ, RZ, UR6 ;  /* 0x00000006ff027e24 */ /* 0x000fe2000f8e00ff */
[----:B------:R-:W-:Y:S05]  /*54e0*/  MOV R3, UR7 ;  /* 0x0000000700037c02 */ /* 0x000fea0008000f00 */
[----:B-----5:R2:W5:Y:S02]  /*54f0*/  @P3 LDG.E R81, desc[UR46][R2.64] ;  /* 0x0000002e02513981 */ /* 0x020564000c1e1900 */
[----:B-12---:R-:W-:Y:S02]  /*5500*/  @!P3 IMAD.U32 R81, RZ, RZ, UR4 ;  /* 0x00000004ff51be24 */ /* 0x006fe4000f8e00ff */
.L_x_88:
[----:B------:R-:W-:Y:S05]  /*5510*/  @!P4 BRA `(.L_x_89) ;  /* 0x000000000020c947 */ /* 0x000fea0003800000 */
[----:B------:R-:W-:Y:S04]  /*5520*/  ISETP.NE.U32.AND P3, PT, R148, RZ, PT ;  /* 0x000000ff9400720c */ /* 0x000fe80003f65070 */
[----:B------:R-:W-:Y:S11]  /*5530*/  ISETP.NE.AND.EX P3, PT, R149, RZ, PT, P3 ;  /* 0x000000ff9500720c */ /* 0x000ff60003f65330 */
[----:B------:R-:W-:Y:S02]  /*5540*/  @!UPT UIADD3 URZ, UPT, UPT, URZ, URZ, URZ ;  /* 0x000000fffffff290 */ /* 0x000fe4000fffe0ff */
[----:B------:R-:W1:Y:S01]  /*5550*/  @P3 LDC.64 R2, c[0x0][0x8a8] ;  /* 0x00022a00ff023b82 */ /* 0x000e620000000a00 */
[----:B------:R-:W-:Y:S04]  /*5560*/  @P3 IMAD R0, R150, UR36, RZ ;  /* 0x0000002496003c24 */ /* 0x000fe8000f8e02ff */
[----:B-1----:R-:W-:Y:S05]  /*5570*/  @P3 IMAD.WIDE R2, R0, 0x4, R2 ;  /* 0x0000000400023825 */ /* 0x002fea00078e0202 */
[----:B-----5:R1:W5:Y:S02]  /*5580*/  @P3 LDG.E R78, desc[UR46][R2.64] ;  /* 0x0000002e024e3981 */ /* 0x020364000c1e1900 */
[----:B-1----:R-:W2:Y:S02]  /*5590*/  @!P3 LDC R78, c[0x0][0x8a0] ;  /* 0x00022800ff4ebb82 */ /* 0x002ea40000000800 */
.L_x_89:
[----:B-----5:R-:W-:Y:S01]  /*55a0*/  FSETP.NEU.AND P3, PT, R81, RZ, PT ;  /* 0x000000ff5100720b */ /* 0x020fe20003f6d000 */
[----:B------:R-:W-:Y:S01]  /*55b0*/  IMAD.SHL.U32 R178, R160, 0x2, RZ ;  /* 0x00000002a0b27824 */ /* 0x000fe200078e00ff */
[----:B------:R-:W-:Y:S01]  /*55c0*/  SEL R3, RZ, 0xffffffff, P2 ;  /* 0xffffffffff037807 */ /* 0x000fe20001000000 */
[----:B------:R-:W-:Y:S01]  /*55d0*/  IMAD.SHL.U32 R100, R168, 0x10, RZ ;  /* 0x00000010a8647824 */ /* 0x000fe200078e00ff */
[----:B------:R-:W-:Y:S01]  /*55e0*/  @P1 LOP3.LUT P2, RZ, R155, 0xff, RZ, 0xc0, !PT ;  /* 0x000000ff9bff1812 */ /* 0x000fe2000784c0ff */
[----:B------:R-:W-:Y:S01]  /*55f0*/  VIADD R179, R178, UR48 ;  /* 0x00000030b2b37c36 */ /* 0x000fe20008000000 */
[----:B------:R-:W-:Y:S01]  /*5600*/  @P1 SEL R2, RZ, 0xffffffff, P3 ;  /* 0xffffffffff021807 */ /* 0x000fe20001800000 */
[----:B------:R-:W-:Y:S01]  /*5610*/  IMAD.SHL.U32 R102, R169, 0x10, RZ ;  /* 0x00000010a9667824 */ /* 0x000fe200078e00ff */
[----:B------:R-:W-:Y:S01]  /*5620*/  LOP3.LUT R167, R167, 0x1, RZ, 0x3c, !PT ;  /* 0x00000001a7a77812 */ /* 0x000fe200078e3cff */
[----:B------:R-:W-:Y:S01]  /*5630*/  IMAD.IADD R175, R179, 0x1, R100 ;  /* 0x00000001b3af7824 */ /* 0x000fe200078e0264 */
[----:B------:R-:W-:Y:S01]  /*5640*/  @P0 SEL R2, R3, R2, !P2 ;  /* 0x0000000203020207 */ /* 0x000fe20005000000 */
[----:B------:R-:W-:Y:S01]  /*5650*/  BSSY B1, `(.L_x_90) ;  /* 0x000004f000017945 */ /* 0x000fe20003800000 */
[----:B------:R-:W-:Y:S01]  /*5660*/  LEA R87, R76, UR48, 0x3 ;  /* 0x000000304c577c11 */ /* 0x000fe2000f8e18ff */
[----:B------:R-:W-:Y:S01]  /*5670*/  IMAD.MOV.U32 R103, RZ, RZ, 0x1 ;  /* 0x00000001ff677424 */ /* 0x000fe200078e00ff */
[----:B------:R-:W-:Y:S01]  /*5680*/  @P1 LOP3.LUT R2, R2, 0x1, RZ, 0xc0, !PT ;  /* 0x0000000102021812 */ /* 0x000fe200078ec0ff */
[----:B------:R-:W-:Y:S01]  /*5690*/  IMAD R80, R76, 0x100, R79 ;  /* 0x000001004c507824 */ /* 0x000fe200078e024f */
[----:B------:R-:W-:Y:S01]  /*56a0*/  SHF.L.U32 R0, R166, 0x1f, RZ ;  /* 0x0000001fa6007819 */ /* 0x000fe200000006ff */
[----:B------:R-:W-:Y:S01]  /*56b0*/  IMAD.MOV.U32 R101, RZ, RZ, RZ ;  /* 0x000000ffff657224 */ /* 0x000fe200078e00ff */
[----:B------:R-:W-:Y:S02]  /*56c0*/  ISETP.NE.U32.OR P5, PT, R2, 0x1, !P1 ;  /* 0x000000010200780c */ /* 0x000fe40004fa5470 */
[----:B------:R-:W-:Y:S02]  /*56d0*/  CS2R R146, SRZ ;  /* 0x0000000000927805 */ /* 0x000fe4000001ff00 */
[----:B------:R-:W-:Y:S02]  /*56e0*/  PLOP3.LUT P2, PT, PT, PT, UP1, 0x80, 0x8 ;  /* 0x000000000008781c */ /* 0x000fe40003f4f018 */
[----:B------:R-:W-:Y:S02]  /*56f0*/  CS2R R144, SRZ ;  /* 0x0000000000907805 */ /* 0x000fe4000001ff00 */
[----:B------:R-:W-:Y:S02]  /*5700*/  SEL R2, RZ, 0xffffffff, P3 ;  /* 0xffffffffff027807 */ /* 0x000fe40001800000 */
[----:B------:R-:W-:Y:S02]  /*5710*/  CS2R R138, SRZ ;  /* 0x00000000008a7805 */ /* 0x000fe4000001ff00 */
[----:B------:R-:W-:Y:S02]  /*5720*/  LOP3.LUT P3, R172, R155, 0xff, RZ, 0xc0, !PT ;  /* 0x000000ff9bac7812 */ /* 0x000fe4000786c0ff */
[----:B------:R-:W-:Y:S02]  /*5730*/  CS2R R136, SRZ ;  /* 0x0000000000887805 */ /* 0x000fe4000001ff00 */
[----:B------:R-:W-:Y:S02]  /*5740*/  P2R R176, PR, RZ, 0x20 ;  /* 0x00000020ffb07803 */ /* 0x000fe40000000000 */
[----:B------:R-:W-:Y:S02]  /*5750*/  CS2R R130, SRZ ;  /* 0x0000000000827805 */ /* 0x000fe4000001ff00 */
[----:B------:R-:W-:Y:S02]  /*5760*/  CS2R R128, SRZ ;  /* 0x0000000000807805 */ /* 0x000fe4000001ff00 */
[----:B------:R-:W-:Y:S02]  /*5770*/  CS2R R122, SRZ ;  /* 0x00000000007a7805 */ /* 0x000fe4000001ff00 */
[----:B------:R-:W-:Y:S02]  /*5780*/  CS2R R120, SRZ ;  /* 0x0000000000787805 */ /* 0x000fe4000001ff00 */
[----:B------:R-:W-:Y:S02]  /*5790*/  @P5 SHF.L.U32 R4, R167, 0x1f, RZ ;  /* 0x0000001fa7045819 */ /* 0x000fe400000006ff */
[----:B------:R-:W-:Y:S02]  /*57a0*/  CS2R R114, SRZ ;  /* 0x0000000000727805 */ /* 0x000fe4000001ff00 */
[----:B------:R-:W-:Y:S02]  /*57b0*/  @P2 SEL R2, R3, R2, !P3 ;  /* 0x0000000203022207 */ /* 0x000fe40005800000 */
[----:B------:R-:W-:Y:S01]  /*57c0*/  CS2R R112, SRZ ;  /* 0x0000000000707805 */ /* 0x000fe2000001ff00 */
[----:B------:R-:W1:Y:S01]  /*57d0*/  @P5 SYNCS.PHASECHK.TRANS64.TRYWAIT P1, [UR48+0x60], R4 ;  /* 0x00006004ff0055a7 */ /* 0x000e620008021130 */
[----:B------:R-:W-:Y:S02]  /*57e0*/  CS2R R106, SRZ ;  /* 0x00000000006a7805 */ /* 0x000fe4000001ff00 */
[----:B------:R-:W-:Y:S02]  /*57f0*/  LOP3.LUT R2, R2, 0x1, RZ, 0xc0, !PT ;  /* 0x0000000102027812 */ /* 0x000fe400078ec0ff */
[----:B------:R-:W-:Y:S02]  /*5800*/  CS2R R104, SRZ ;  /* 0x0000000000687805 */ /* 0x000fe4000001ff00 */
[----:B------:R-:W-:Y:S02]  /*5810*/  CS2R R98, SRZ ;  /* 0x0000000000627805 */ /* 0x000fe4000001ff00 */
[----:B------:R-:W-:Y:S02]  /*5820*/  CS2R R96, SRZ ;  /* 0x0000000000607805 */ /* 0x000fe4000001ff00 */
[----:B------:R-:W-:Y:S02]  /*5830*/  ISETP.NE.U32.AND P4, PT, R2, 0x1, PT ;  /* 0x000000010200780c */ /* 0x000fe40003f85070 */
[----:B------:R-:W-:Y:S02]  /*5840*/  CS2R R90, SRZ ;  /* 0x00000000005a7805 */ /* 0x000fe4000001ff00 */
[----:B------:R-:W-:Y:S01]  /*5850*/  CS2R R88, SRZ ;  /* 0x0000000000587805 */ /* 0x000fe2000001ff00 */
[----:B------:R-:W-:Y:S01]  /*5860*/  IMAD.IADD R177, R179, 0x1, R102 ;  /* 0x00000001b3b17824 */ /* 0x000fe200078e0266 */
[----:B------:R-:W-:Y:S01]  /*5870*/  P2R R108, PR, RZ, 0x10 ;  /* 0x00000010ff6c7803 */ /* 0x000fe20000000000 */
[----:B------:R-:W-:Y:S01]  /*5880*/  IMAD.IADD R174, R102, 0x1, R175 ;  /* 0x0000000166ae7824 */ /* 0x000fe200078e02af */
[----:B------:R3:W4:Y:S01]  /*5890*/  SYNCS.PHASECHK.TRANS64.TRYWAIT P0, [R87+URZ+0xd0], R0 ;  /* 0x0000d000570075a7 */ /* 0x00072200080011ff */
[----:B-1----:R-:W-:Y:S01]  /*58a0*/  @P5 SEL R103, RZ, 0x1, !P1 ;  /* 0x00000001ff675807 */ /* 0x002fe20004800000 */
[----:B---3--:R-:W-:Y:S06]  /*58b0*/  @!P5 BRA `(.L_x_91) ;  /* 0x0000000000a0d947 */ /* 0x008fec0003800000 */
[----:B------:R-:W-:Y:S01]  /*58c0*/  @P4 IMAD.MOV.U32 R2, RZ, RZ, -0x10 ;  /* 0xfffffff0ff024424 */ /* 0x000fe200078e00ff */
[----:B------:R-:W-:Y:S01]  /*58d0*/  ISETP.NE.AND P1, PT, R103, RZ, PT ;  /* 0x000000ff6700720c */ /* 0x000fe20003f25270 */
[----:B------:R-:W-:Y:S01]  /*58e0*/  BSSY B0, `(.L_x_92) ;  /* 0x0000010000007945 */ /* 0x000fe20003800000 */
[----:B------:R-:W-:Y:S02]  /*58f0*/  ISETP.NE.U32.AND P5, PT, R161, 0x1, PT ;  /* 0x00000001a100780c */ /* 0x000fe40003fa5070 */
[----:B------:R-:W-:Y:S02]  /*5900*/  CS2R R98, SRZ ;  /* 0x0000000000627805 */ /* 0x000fe4000001ff00 */
[----:B------:R-:W-:Y:S02]  /*5910*/  CS2R R96, SRZ ;  /* 0x0000000000607805 */ /* 0x000fe4000001ff00 */
[----:B------:R-:W-:Y:S02]  /*5920*/  CS2R R114, SRZ ;  /* 0x0000000000727805 */ /* 0x000fe4000001ff00 */
[----:B------:R-:W-:Y:S02]  /*5930*/  @P4 SEL R2, R2, 0x10, !P5 ;  /* 0x0000001002024807 */ /* 0x000fe40006800000 */
[----:B------:R-:W-:Y:S02]  /*5940*/  CS2R R112, SRZ ;  /* 0x0000000000707805 */ /* 0x000fe4000001ff00 */
[----:B------:R-:W-:Y:S02]  /*5950*/  CS2R R130, SRZ ;  /* 0x0000000000827805 */ /* 0x000fe4000001ff00 */
[----:B------:R-:W-:Y:S01]  /*5960*/  CS2R R128, SRZ ;  /* 0x0000000000807805 */ /* 0x000fe2000001ff00 */
[----:B------:R-:W-:Y:S02]  /*5970*/  @P4 IMAD.IADD R7, R179, 0x1, R2 ;  /* 0x00000001b3074824 */ /* 0x000fe400078e0202 */
[C---:B------:R-:W-:Y:S02]  /*5980*/  @P4 IMAD.IADD R6, R2.reuse, 0x1, R177 ;  /* 0x0000000102064824 */ /* 0x040fe400078e02b1 */
[----:B------:R-:W-:Y:S01]  /*5990*/  @P4 IMAD.IADD R5, R2, 0x1, R175 ;  /* 0x0000000102054824 */ /* 0x000fe200078e02af */
[----:B------:R-:W-:Y:S06]  /*59a0*/  @P1 BRA `(.L_x_93) ;  /* 0x00000000000c1947 */ /* 0x000fec0003800000 */
[----:B------:R-:W-:Y:S04]  /*59b0*/  SHF.L.U32 R4, R167, 0x1f, RZ ;  /* 0x0000001fa7047819 */ /* 0x000fe800000006ff */
[----:B------:R-:W1:Y:S02]  /*59c0*/  SYNCS.PHASECHK.TRANS64.TRYWAIT P1, [UR48+0x60], R4 ;  /* 0x00006004ff0075a7 */ /* 0x000e640008021130 */
[----:B-1----:R-:W-:Y:S05]  /*59d0*/  @!P1 BRA `(.L_x_94) ;  /* 0x0000005c00609947 */ /* 0x002fea0003800000 */
.L_x_93:
[----:B------:R-:W-:Y:S05]  /*59e0*/  BSYNC B0 ;  /* 0x0000000000007941 */ /* 0x000fea0003800000 */
.L_x_92:
[----:B------:R-:W-:Y:S01]  /*59f0*/  ISETP.NE.AND P1, PT, R108, RZ, PT ;  /* 0x000000ff6c00720c */ /* 0x000fe20003f25270 */
[----:B------:R-:W-:Y:S01]  /*5a00*/  IMAD.MOV.U32 R147, RZ, RZ, RZ ;  /* 0x000000ffff937224 */ /* 0x000fe200078e00ff */
[----:B------:R-:W-:Y:S02]  /*5a10*/  CS2R R144, SRZ ;  /* 0x0000000000907805 */ /* 0x000fe4000001ff00 */
[----:B------:R-:W-:Y:S02]  /*5a20*/  CS2R R90, SRZ ;  /* 0x00000000005a7805 */ /* 0x000fe4000001ff00 */
[----:B------:R-:W-:Y:S02]  /*5a30*/  CS2R R88, SRZ ;  /* 0x0000000000587805 */ /* 0x000fe4000001ff00 */
[----:B------:R-:W-:Y:S02]  /*5a40*/  CS2R R106, SRZ ;  /* 0x00000000006a7805 */ /* 0x000fe4000001ff00 */
[----:B------:R-:W-:Y:S02]  /*5a50*/  CS2R R104, SRZ ;  /* 0x0000000000687805 */ /* 0x000fe4000001ff00 */
[----:B------:R-:W-:Y:S02]  /*5a60*/  CS2R R122, SRZ ;  /* 0x00000000007a7805 */ /* 0x000fe4000001ff00 */
[----:B------:R-:W-:Y:S02]  /*5a70*/  CS2R R120, SRZ ;  /* 0x0000000000787805 */ /* 0x000fe4000001ff00 */
[----:B------:R-:W-:Y:S02]  /*5a80*/  CS2R R138, SRZ ;  /* 0x00000000008a7805 */ /* 0x000fe4000001ff00 */
[----:B------:R-:W-:Y:S01]  /*5a90*/  CS2R R136, SRZ ;  /* 0x0000000000887805 */ /* 0x000fe2000001ff00 */
[----:B------:R-:W-:Y:S01]  /*5aa0*/  IMAD.MOV.U32 R101, RZ, RZ, 0x1 ;  /* 0x00000001ff657424 */ /* 0x000fe200078e00ff */
[----:B------:R3:W1:Y:S01]  /*5ab0*/  @P1 LDS.128 R96, [R7+0x400] ;  /* 0x0004000007601984 */ /* 0x0006620000000c00 */
[----:B------:R-:W-:Y:S03]  /*5ac0*/  @P1 IMAD.IADD R2, R2, 0x1, R174 ;  /* 0x0000000102021824 */ /* 0x000fe600078e02ae */
[----:B------:R3:W1:Y:S04]  /*5ad0*/  @P1 LDS.128 R112, [R6+0x400] ;  /* 0x0004000006701984 */ /* 0x0006680000000c00 */
[----:B------:R3:W1:Y:S04]  /*5ae0*/  @P1 LDS.128 R128, [R5+0x400] ;  /* 0x0004000005801984 */ /* 0x0006680000000c00 */
[----:B------:R3:W1:Y:S04]  /*5af0*/  @P1 LDS.128 R144, [R2+0x400] ;  /* 0x0004000002901984 */ /* 0x0006680000000c00 */
[----:B------:R3:W1:Y:S04]  /*5b00*/  @P1 LDS.128 R88, [R178+UR48+0x400] ;  /* 0x00040030b2581984 */ /* 0x0006680008000c00 */
[----:B------:R3:W1:Y:S04]  /*5b10*/  @P1 LDS.128 R104, [R177+0x400] ;  /* 0x00040000b1681984 */ /* 0x0006680000000c00 */
[----:B------:R3:W1:Y:S04]  /*5b20*/  @P1 LDS.128 R120, [R175+0x400] ;  /* 0x00040000af781984 */ /* 0x0006680000000c00 */
[----:B------:R3:W1:Y:S02]  /*5b30*/  @P1 LDS.128 R136, [R174+0x400] ;  /* 0x00040000ae881984 */ /* 0x0006640000000c00 */
.L_x_91:
[----:B------:R-:W-:Y:S05]  /*5b40*/  BSYNC B1 ;  /* 0x0000000000017941 */ /* 0x000fea0003800000 */
.L_x_90:
[----:B-1----:R-:W-:Y:S04]  /*5b50*/  SHF.R.U32.HI R3, RZ, 0x15, R80 ;  /* 0x00000015ff037819 */ /* 0x002fe80000011650 */
[----:B------:R-:W-:Y:S01]  /*5b60*/  LOP3.LUT P1, RZ, R3, 0x3, R162, 0x48, !PT ;  /* 0x0000000303ff7812 */ /* 0x000fe200078248a2 */
[----:B------:R-:W-:Y:S01]  /*5b70*/  @!UPT UIADD3 URZ, UPT, UPT, URZ, URZ, URZ ;  /* 0x000000fffffff290 */ /* 0x000fe2000fffe0ff */
[----:B----4-:R-:W-:Y:S11]  /*5b80*/  @P0 BRA `(.L_x_95) ;  /* 0x0000000000080947 */ /* 0x010ff60003800000 */
[----:B------:R-:W1:Y:S02]  /*5b90*/  SYNCS.PHASECHK.TRANS64.TRYWAIT P0, [R87+URZ+0xd0], R0 ;  /* 0x0000d000570075a7 */ /* 0x000e6400080011ff */
[----:B-1----:R-:W-:Y:S05]  /*5ba0*/  @!P0 BRA `(.L_x_96) ;  /* 0x0000005c00048947 */ /* 0x002fea0003800000 */
.L_x_95:
[----:B------:R-:W-:Y:S05]  /*5bb0*/  @!P1 BRA `(.L_x_97) ;  /* 0x0000000000409947 */ /* 0x000fea0003800000 */
[----:B------:R-:W4:Y:S01]  /*5bc0*/  LDCU.64 UR8, c[0x4][0x70] ;  /* 0x01000e00ff0877ac */ /* 0x000f220008000a00 */
[----:B------:R-:W-:Y:S01]  /*5bd0*/  MOV R3, 0x0 ;  /* 0x0000000000037802 */ /* 0x000fe20000000f00 */
[----:B------:R-:W-:Y:S02]  /*5be0*/  HFMA2 R12, -RZ, RZ, 0, 5.9604644775390625e-08 ;  /* 0x00000001ff0c7431 */ /* 0x000fe400000001ff */
[----:B------:R-:W-:Y:S02]  /*5bf0*/  IMAD.MOV.U32 R8, RZ, RZ, 0x192 ;  /* 0x00000192ff087424 */ /* 0x000fe400078e00ff */
[----:B------:R-:W-:Y:S01]  /*5c00*/  IMAD.MOV.U32 R13, RZ, RZ, RZ ;  /* 0x000000ffff0d7224 */ /* 0x000fe200078e00ff */
[----:B------:R-:W5:Y:S01]  /*5c10*/  LDCU.64 UR6, c[0x4][0x78] ;  /* 0x01000f00ff0677ac */ /* 0x000f620008000a00 */
[----:B---3--:R-:W3:Y:S01]  /*5c20*/  LDC.64 R2, c[0x4][R3] ;  /* 0x0100000003027b82 */ /* 0x008ee20000000a00 */
[----:B------:R-:W1:Y:S01]  /*5c30*/  LDCU.64 UR4, c[0x4][0x10] ;  /* 0x01000200ff0477ac */ /* 0x000e620008000a00 */
[----:B----4-:R-:W-:Y:S01]  /*5c40*/  MOV R5, UR9 ;  /* 0x0000000900057c02 */ /* 0x010fe20008000f00 */
[----:B------:R-:W-:Y:S01]  /*5c50*/  IMAD.U32 R4, RZ, RZ, UR8 ;  /* 0x00000008ff047e24 */ /* 0x000fe2000f8e00ff */
[----:B-----5:R-:W-:Y:S01]  /*5c60*/  MOV R7, UR7 ;  /* 0x0000000700077c02 */ /* 0x020fe20008000f00 */
[----:B------:R-:W-:Y:S01]  /*5c70*/  IMAD.U32 R6, RZ, RZ, UR6 ;  /* 0x00000006ff067e24 */ /* 0x000fe2000f8e00ff */
[----:B-1----:R-:W-:Y:S01]  /*5c80*/  MOV R11, UR5 ;  /* 0x00000005000b7c02 */ /* 0x002fe20008000f00 */
[----:B------:R-:W-:Y:S02]  /*5c90*/  IMAD.U32 R10, RZ, RZ, UR4 ;  /* 0x00000004ff0a7e24 */ /* 0x000fe4000f8e00ff */
[----:B------:R-:W-:Y:S07]  /*5ca0*/  LEPC R20, `(.L_x_97) ;  /* 0x000000001014794e */ /* 0x000fee0000000000 */
[----:B--23--:R-:W-:Y:S05]  /*5cb0*/  CALL.ABS.NOINC R2 ;  /* 0x0000000002007343 */ /* 0x00cfea0003c00000 */
.L_x_97:
[----:B------:R-:W-:Y:S05]  /*5cc0*/  WARPSYNC.ALL ;  /* 0x0000000000007948 */ /* 0x000fea0003800000 */
[----:B------:R-:W-:Y:S01]  /*5cd0*/  R2UR UR4, R80 ;  /* 0x00000000500472ca */ /* 0x000fe200000e0000 */
[--C-:B------:R-:W-:Y:S01]  /*5ce0*/  HADD2.F32 R82, -RZ, R88.reuse.H0_H0 ;  /* 0x20000058ff527230 */ /* 0x100fe20000004100 */
[----:B------:R-:W-:Y:S01]  /*5cf0*/  MOV R110, 0xfffffff0 ;  /* 0xfffffff0006e7802 */ /* 0x000fe20000000f00 */
[----:B------:R-:W-:Y:S01]  /*5d00*/  HADD2.F32 R83, -RZ, R88.H1_H1 ;  /* 0x30000058ff537230 */ /* 0x000fe20000004100 */
[----:B------:R-:W-:Y:S01]  /*5d10*/  ISETP.NE.U32.AND P6, PT, R161, 0x1, PT ;  /* 0x00000001a100780c */ /* 0x000fe20003fc5070 */
[----:B------:R-:W-:Y:S01]  /*5d20*/  HADD2.F32 R84, -RZ, R89.H1_H1 ;  /* 0x30000059ff547230 */ /* 0x000fe20000004100 */
[----:B------:R-:W-:Y:S01]  /*5d30*/  ISETP.NE.AND P0, PT, R170, RZ, PT ;  /* 0x000000ffaa00720c */ /* 0x000fe20003f05270 */
[--C-:B------:R-:W-:Y:S01]  /*5d40*/  HADD2.F32 R85, -RZ, R107.reuse.H0_H0 ;  /* 0x2000006bff557230 */ /* 0x100fe20000004100 */
[----:B------:R-:W-:Y:S01]  /*5d50*/  SEL R110, R110, 0x10, !P6 ;  /* 0x000000106e6e7807 */ /* 0x000fe20007000000 */
[----:B------:R-:W-:Y:S01]  /*5d60*/  HADD2.F32 R86, -RZ, R107.H1_H1 ;  /* 0x3000006bff567230 */ /* 0x000fe20000004100 */
[----:B------:R-:W-:Y:S02]  /*5d70*/  BSSY.RECONVERGENT B0, `(.L_x_98) ;  /* 0x00000fb000007945 */ /* 0x000fe40003800200 */
[----:B------:R-:W-:Y:S01]  /*5d80*/  IADD3 R179, PT, PT, R179, R110, RZ ;  /* 0x0000006eb3b37210 */ /* 0x000fe20007ffe0ff */
[----:B---3--:R-:W1:Y:S01]  /*5d90*/  LDTM.x64 R4, tmem[UR4] ;  /* 0x00000004000479ee */ /* 0x008e620008340000 */
[C---:B------:R-:W-:Y:S02]  /*5da0*/  IADD3 R180, PT, PT, R110.reuse, R177, RZ ;  /* 0x000000b16eb47210 */ /* 0x040fe40007ffe0ff */
[C---:B------:R-:W-:Y:S02]  /*5db0*/  IADD3 R182, PT, PT, R110.reuse, R175, RZ ;  /* 0x000000af6eb67210 */ /* 0x040fe40007ffe0ff */
[----:B------:R-:W-:Y:S01]  /*5dc0*/  IADD3 R181, PT, PT, R110, R174, RZ ;  /* 0x000000ae6eb57210 */ /* 0x000fe20007ffe0ff */
[C---:B-12---:R-:W-:Y:S01]  /*5dd0*/  FMUL R0, R78.reuse, R4 ;  /* 0x000000044e007220 */ /* 0x046fe20000400000 */
[C---:B------:R-:W-:Y:S01]  /*5de0*/  FMUL R2, R78.reuse, R5 ;  /* 0x000000054e027220 */ /* 0x040fe20000400000 */
[C---:B------:R-:W-:Y:S01]  /*5df0*/  FMUL R3, R78.reuse, R6 ;  /* 0x000000064e037220 */ /* 0x040fe20000400000 */
[C---:B------:R-:W-:Y:S01]  /*5e00*/  FMUL R7, R78.reuse, R7 ;  /* 0x000000074e077220 */ /* 0x040fe20000400000 */
[C---:B------:R-:W-:Y:S01]  /*5e10*/  FFMA R0, R81.reuse, R82, R0 ;  /* 0x0000005251007223 */ /* 0x040fe20000000000 */
[----:B------:R-:W-:Y:S02]  /*5e20*/  HADD2.F32 R82, -RZ, R89.H0_H0 ;  /* 0x20000059ff527230 */ /* 0x000fe40000004100 */
[C---:B------:R-:W-:Y:S01]  /*5e30*/  FFMA R2, R81.reuse, R83, R2 ;  /* 0x0000005351027223 */ /* 0x040fe20000000002 */
[--C-:B------:R-:W-:Y:S02]  /*5e40*/  HADD2.F32 R83, -RZ, R90.reuse.H0_H0 ;  /* 0x2000005aff537230 */ /* 0x100fe40000004100 */
[C---:B------:R-:W-:Y:S01]  /*5e50*/  FMUL R4, R78.reuse, R8 ;  /* 0x000000084e047220 */ /* 0x040fe20000400000 */
[----:B------:R-:W-:Y:S01]  /*5e60*/  FMUL R5, R78, R9 ;  /* 0x000000094e057220 */ /* 0x000fe20000400000 */
[C---:B------:R-:W-:Y:S01]  /*5e70*/  FFMA R3, R81.reuse, R82, R3 ;  /* 0x0000005251037223 */ /* 0x040fe20000000003 */
[----:B------:R-:W-:Y:S01]  /*5e80*/  HADD2.F32 R82, -RZ, R90.H1_H1 ;  /* 0x3000005aff527230 */ /* 0x000fe20000004100 */
[----:B------:R-:W-:Y:S01]  /*5e90*/  F2FP.F16.F32.PACK_AB R92, R2, R0 ;  /* 0x00000000025c723e */ /* 0x000fe200000000ff */
[C---:B------:R-:W-:Y:S01]  /*5ea0*/  FFMA R7, R81.reuse, R84, R7 ;  /* 0x0000005451077223 */ /* 0x040fe20000000007 */
[C---:B------:R-:W-:Y:S01]  /*5eb0*/  FFMA R4, R81.reuse, R83, R4 ;  /* 0x0000005351047223 */ /* 0x040fe20000000004 */
[--C-:B------:R-:W-:Y:S02]  /*5ec0*/  HADD2.F32 R83, -RZ, R91.reuse.H0_H0 ;  /* 0x2000005bff537230 */ /* 0x100fe40000004100 */
[----:B------:R-:W-:Y:S01]  /*5ed0*/  FFMA R5, R81, R82, R5 ;  /* 0x0000005251057223 */ /* 0x000fe20000000005 */
[C---:B------:R-:W-:Y:S01]  /*5ee0*/  FMUL R6, R78.reuse, R10 ;  /* 0x0000000a4e067220 */ /* 0x040fe20000400000 */
[----:B------:R-:W-:Y:S01]  /*5ef0*/  HADD2.F32 R82, -RZ, R91.H1_H1 ;  /* 0x3000005bff527230 */ /* 0x000fe20000004100 */
[----:B------:R-:W-:Y:S01]  /*5f00*/  F2FP.F16.F32.PACK_AB R93, R7, R3 ;  /* 0x00000003075d723e */ /* 0x000fe200000000ff */
[C---:B------:R-:W-:Y:S01]  /*5f10*/  FMUL R11, R78.reuse, R11 ;  /* 0x0000000b4e0b7220 */ /* 0x040fe20000400000 */
[----:B------:R-:W-:Y:S01]  /*5f20*/  F2FP.F16.F32.PACK_AB R94, R5, R4 ;  /* 0x00000004055e723e */ /* 0x000fe200000000ff */
[C---:B------:R-:W-:Y:S01]  /*5f30*/  FFMA R6, R81.reuse, R83, R6 ;  /* 0x0000005351067223 */ /* 0x040fe20000000006 */
[C---:B------:R-:W-:Y:S01]  /*5f40*/  FMUL R8, R78.reuse, R12 ;  /* 0x0000000c4e087220 */ /* 0x040fe20000400000 */
[----:B------:R-:W-:Y:S01]  /*5f50*/  FFMA R11, R81, R82, R11 ;  /* 0x00000052510b7223 */ /* 0x000fe2000000000b */
[--C-:B------:R-:W-:Y:S02]  /*5f60*/  HADD2.F32 R82, -RZ, R96.reuse.H0_H0 ;  /* 0x20000060ff527230 */ /* 0x100fe40000004100 */
[C---:B------:R-:W-:Y:S01]  /*5f70*/  FMUL R9, R78.reuse, R13 ;  /* 0x0000000d4e097220 */ /* 0x040fe20000400000 */
[----:B------:R-:W-:Y:S02]  /*5f80*/  HADD2.F32 R84, -RZ, R96.H1_H1 ;  /* 0x30000060ff547230 */ /* 0x000fe40000004100 */
[C---:B------:R-:W-:Y:S01]  /*5f90*/  FMUL R10, R78.reuse, R14 ;  /* 0x0000000e4e0a7220 */ /* 0x040fe20000400000 */
[--C-:B------:R-:W-:Y:S01]  /*5fa0*/  HADD2.F32 R83, -RZ, R97.reuse.H0_H0 ;  /* 0x20000061ff537230 */ /* 0x100fe20000004100 */
[----:B------:R-:W-:Y:S01]  /*5fb0*/  F2FP.F16.F32.PACK_AB R95, R11, R6 ;  /* 0x000000060b5f723e */ /* 0x000fe200000000ff */
[C---:B------:R-:W-:Y:S01]  /*5fc0*/  FFMA R8, R81.reuse, R82, R8 ;  /* 0x0000005251087223 */ /* 0x040fe20000000008 */
[----:B------:R-:W-:Y:S02]  /*5fd0*/  HADD2.F32 R82, -RZ, R97.H1_H1 ;  /* 0x30000061ff527230 */ /* 0x000fe40000004100 */
[C---:B------:R-:W-:Y:S01]  /*5fe0*/  FFMA R9, R81.reuse, R84, R9 ;  /* 0x0000005451097223 */ /* 0x040fe20000000009 */
[----:B------:R-:W-:Y:S01]  /*5ff0*/  FFMA R10, R81, R83, R10 ;  /* 0x00000053510a7223 */ /* 0x000fe2000000000a */
[----:B------:R1:W-:Y:S01]  /*6000*/  STS.128 [R178+UR48+0x400], R92 ;  /* 0x0004005cb2007988 */ /* 0x0003e20008000c30 */
[C---:B------:R-:W-:Y:S01]  /*6010*/  FMUL R15, R78.reuse, R15 ;  /* 0x0000000f4e0f7220 */ /* 0x040fe20000400000 */
[--C-:B------:R-:W-:Y:S01]  /*6020*/  HADD2.F32 R83, -RZ, R98.reuse.H0_H0 ;  /* 0x20000062ff537230 */ /* 0x100fe20000004100 */
[----:B------:R-:W-:Y:S01]  /*6030*/  F2FP.F16.F32.PACK_AB R116, R9, R8 ;  /* 0x000000080974723e */ /* 0x000fe200000000ff */
[----:B------:R-:W-:Y:S02]  /*6040*/  HADD2.F32 R84, -RZ, R98.H1_H1 ;  /* 0x30000062ff547230 */ /* 0x000fe40000004100 */
[----:B------:R-:W-:Y:S01]  /*6050*/  FFMA R15, R81, R82, R15 ;  /* 0x00000052510f7223 */ /* 0x000fe2000000000f */
[C---:B------:R-:W-:Y:S01]  /*6060*/  FMUL R12, R78.reuse, R16 ;  /* 0x000000104e0c7220 */ /* 0x040fe20000400000 */
[C---:B------:R-:W-:Y:S01]  /*6070*/  FMUL R13, R78.reuse, R17 ;  /* 0x000000114e0d7220 */ /* 0x040fe20000400000 */
[--C-:B------:R-:W-:Y:S02]  /*6080*/  HADD2.F32 R82, -RZ, R99.reuse.H0_H0 ;  /* 0x20000063ff527230 */ /* 0x100fe40000004100 */
[C---:B------:R-:W-:Y:S01]  /*6090*/  FMUL R14, R78.reuse, R18 ;  /* 0x000000124e0e7220 */ /* 0x040fe20000400000 */
[----:B------:R-:W-:Y:S01]  /*60a0*/  F2FP.F16.F32.PACK_AB R117, R15, R10 ;  /* 0x0000000a0f75723e */ /* 0x000fe200000000ff */
[C---:B------:R-:W-:Y:S01]  /*60b0*/  FFMA R12, R81.reuse, R83, R12 ;  /* 0x00000053510c7223 */ /* 0x040fe2000000000c */
[C---:B------:R-:W-:Y:S01]  /*60c0*/  FFMA R13, R81.reuse, R84, R13 ;  /* 0x00000054510d7223 */ /* 0x040fe2000000000d */
[----:B------:R-:W-:Y:S01]  /*60d0*/  FFMA R14, R81, R82, R14 ;  /* 0x00000052510e7223 */ /* 0x000fe2000000000e */
[----:B------:R-:W-:Y:S02]  /*60e0*/  HADD2.F32 R84, -RZ, R99.H1_H1 ;  /* 0x30000063ff547230 */ /* 0x000fe40000004100 */
[C---:B------:R-:W-:Y:S01]  /*60f0*/  FMUL R19, R78.reuse, R19 ;  /* 0x000000134e137220 */ /* 0x040fe20000400000 */
[--C-:B------:R-:W-:Y:S01]  /*6100*/  HADD2.F32 R82, -RZ, R104.reuse.H0_H0 ;  /* 0x20000068ff527230 */ /* 0x100fe20000004100 */
[----:B------:R-:W-:Y:S01]  /*6110*/  F2FP.F16.F32.PACK_AB R118, R13, R12 ;  /* 0x0000000c0d76723e */ /* 0x000fe200000000ff */
[C---:B------:R-:W-:Y:S01]  /*6120*/  FMUL R16, R78.reuse, R20 ;  /* 0x000000144e107220 */ /* 0x040fe20000400000 */
[C---:B------:R-:W-:Y:S01]  /*6130*/  FFMA R19, R81.reuse, R84, R19 ;  /* 0x0000005451137223 */ /* 0x040fe20000000013 */
[----:B------:R-:W-:Y:S02]  /*6140*/  HADD2.F32 R84, -RZ, R104.H1_H1 ;  /* 0x30000068ff547230 */ /* 0x000fe40000004100 */
[C---:B------:R-:W-:Y:S01]  /*6150*/  FMUL R17, R78.reuse, R21 ;  /* 0x000000154e117220 */ /* 0x040fe20000400000 */
[----:B------:R-:W-:Y:S01]  /*6160*/  FFMA R16, R81, R82, R16 ;  /* 0x0000005251107223 */ /* 0x000fe20000000010 */
[--C-:B------:R-:W-:Y:S01]  /*6170*/  HADD2.F32 R82, -RZ, R105.reuse.H0_H0 ;  /* 0x20000069ff527230 */ /* 0x100fe20000004100 */
[----:B------:R-:W-:Y:S01]  /*6180*/  F2FP.F16.F32.PACK_AB R119, R19, R14 ;  /* 0x0000000e1377723e */ /* 0x000fe200000000ff */
[----:B------:R-:W-:Y:S01]  /*6190*/  FFMA R17, R81, R84, R17 ;  /* 0x0000005451117223 */ /* 0x000fe20000000011 */
[C---:B------:R-:W-:Y:S01]  /*61a0*/  FMUL R18, R78.reuse, R22 ;  /* 0x000000164e127220 */ /* 0x040fe20000400000 */
[C---:B------:R-:W-:Y:S01]  /*61b0*/  FMUL R23, R78.reuse, R23 ;  /* 0x000000174e177220 */ /* 0x040fe20000400000 */
[--C-:B------:R-:W-:Y:S01]  /*61c0*/  HADD2.F32 R83, -RZ, R106.reuse.H0_H0 ;  /* 0x2000006aff537230 */ /* 0x100fe20000004100 */
[----:B------:R2:W-:Y:S01]  /*61d0*/  STS.128 [R179+0x400], R116 ;  /* 0x00040074b3007388 */ /* 0x0005e20000000c00 */
[----:B------:R-:W-:Y:S01]  /*61e0*/  F2FP.F16.F32.PACK_AB R124, R17, R16 ;  /* 0x00000010117c723e */ /* 0x000fe200000000ff */
[C---:B------:R-:W-:Y:S01]  /*61f0*/  FFMA R18, R81.reuse, R82, R18 ;  /* 0x0000005251127223 */ /* 0x040fe20000000012 */
[----:B------:R-:W-:Y:S02]  /*6200*/  HADD2.F32 R82, -RZ, R105.H1_H1 ;  /* 0x30000069ff527230 */ /* 0x000fe40000004100 */
[C---:B------:R-:W-:Y:S01]  /*6210*/  FMUL R20, R78.reuse, R24 ;  /* 0x000000184e147220 */ /* 0x040fe20000400000 */
[----:B------:R-:W-:Y:S02]  /*6220*/  HADD2.F32 R84, -RZ, R106.H1_H1 ;  /* 0x3000006aff547230 */ /* 0x000fe40000004100 */
[C---:B------:R-:W-:Y:S01]  /*6230*/  FMUL R21, R78.reuse, R25 ;  /* 0x000000194e157220 */ /* 0x040fe20000400000 */
[C---:B------:R-:W-:Y:S01]  /*6240*/  FMUL R22, R78.reuse, R26 ;  /* 0x0000001a4e167220 */ /* 0x040fe20000400000 */
[C---:B------:R-:W-:Y:S01]  /*6250*/  FFMA R23, R81.reuse, R82, R23 ;  /* 0x0000005251177223 */ /* 0x040fe20000000017 */
[C---:B------:R-:W-:Y:S01]  /*6260*/  FFMA R20, R81.reuse, R83, R20 ;  /* 0x0000005351147223 */ /* 0x040fe20000000014 */
[C---:B------:R-:W-:Y:S01]  /*6270*/  FFMA R21, R81.reuse, R84, R21 ;  /* 0x0000005451157223 */ /* 0x040fe20000000015 */
[----:B------:R-:W-:Y:S01]  /*6280*/  FFMA R22, R81, R85, R22 ;  /* 0x0000005551167223 */ /* 0x000fe20000000016 */
[C---:B------:R-:W-:Y:S01]  /*6290*/  FMUL R27, R78.reuse, R27 ;  /* 0x0000001b4e1b7220 */ /* 0x040fe20000400000 */
[--C-:B------:R-:W-:Y:S01]  /*62a0*/  HADD2.F32 R82, -RZ, R112.reuse.H0_H0 ;  /* 0x20000070ff527230 */ /* 0x100fe20000004100 */
[----:B------:R-:W-:Y:S01]  /*62b0*/  F2FP.F16.F32.PACK_AB R125, R23, R18 ;  /* 0x00000012177d723e */ /* 0x000fe200000000ff */
[C---:B------:R-:W-:Y:S01]  /*62c0*/  FMUL R24, R78.reuse, R28 ;  /* 0x0000001c4e187220 */ /* 0x040fe20000400000 */
[----:B------:R-:W-:Y:S01]  /*62d0*/  F2FP.F16.F32.PACK_AB R126, R21, R20 ;  /* 0x00000014157e723e */ /* 0x000fe200000000ff */
[C---:B------:R-:W-:Y:S01]  /*62e0*/  FFMA R27, R81.reuse, R86, R27 ;  /* 0x00000056511b7223 */ /* 0x040fe2000000001b */
[----:B------:R-:W-:Y:S02]  /*62f0*/  HADD2.F32 R84, -RZ, R112.H1_H1 ;  /* 0x30000070ff547230 */ /* 0x000fe40000004100 */
[----:B------:R-:W-:Y:S01]  /*6300*/  FFMA R24, R81, R82, R24 ;  /* 0x0000005251187223 */ /* 0x000fe20000000018 */
[C---:B------:R-:W-:Y:S01]  /*6310*/  FMUL R25, R78.reuse, R29 ;  /* 0x0000001d4e197220 */ /* 0x040fe20000400000 */
[--C-:B------:R-:W-:Y:S01]  /*6320*/  HADD2.F32 R83, -RZ, R113.reuse.H0_H0 ;  /* 0x20000071ff537230 */ /* 0x100fe20000004100 */
[----:B------:R-:W-:Y:S01]  /*6330*/  F2FP.F16.F32.PACK_AB R127, R27, R22 ;  /* 0x000000161b7f723e */ /* 0x000fe200000000ff */
[C---:B------:R-:W-:Y:S01]  /*6340*/  FMUL R26, R78.reuse, R30 ;  /* 0x0000001e4e1a7220 */ /* 0x040fe20000400000 */
[----:B------:R-:W-:Y:S02]  /*6350*/  HADD2.F32 R82, -RZ, R113.H1_H1 ;  /* 0x30000071ff527230 */ /* 0x000fe40000004100 */
[C---:B------:R-:W-:Y:S01]  /*6360*/  FFMA R25, R81.reuse, R84, R25 ;  /* 0x0000005451197223 */ /* 0x040fe20000000019 */
[C---:B------:R-:W-:Y:S01]  /*6370*/  FMUL R31, R78.reuse, R31 ;  /* 0x0000001f4e1f7220 */ /* 0x040fe20000400000 */
[----:B------:R3:W-:Y:S01]  /*6380*/  STS.128 [R177+0x400], R124 ;  /* 0x0004007cb1007388 */ /* 0x0007e20000000c00 */
[----:B------:R-:W-:Y:S01]  /*6390*/  FFMA R26, R81, R83, R26 ;  /* 0x00000053511a7223 */ /* 0x000fe2000000001a */
[--C-:B------:R-:W-:Y:S01]  /*63a0*/  HADD2.F32 R83, -RZ, R114.reuse.H0_H0 ;  /* 0x20000072ff537230 */ /* 0x100fe20000004100 */
[----:B-1----:R-:W-:Y:S01]  /*63b0*/  F2FP.F16.F32.PACK_AB R92, R25, R24 ;  /* 0x00000018195c723e */ /* 0x002fe200000000ff */
[----:B------:R-:W-:Y:S01]  /*63c0*/  FFMA R31, R81, R82, R31 ;  /* 0x00000052511f7223 */ /* 0x000fe2000000001f */
[C---:B------:R-:W-:Y:S01]  /*63d0*/  FMUL R28, R78.reuse, R32 ;  /* 0x000000204e1c7220 */ /* 0x040fe20000400000 */
[----:B------:R-:W-:Y:S02]  /*63e0*/  HADD2.F32 R82, -RZ, R114.H1_H1 ;  /* 0x30000072ff527230 */ /* 0x000fe40000004100 */
[C---:B------:R-:W-:Y:S01]  /*63f0*/  FMUL R29, R78.reuse, R33 ;  /* 0x000000214e1d7220 */ /* 0x040fe20000400000 */
[--C-:B------:R-:W-:Y:S01]  /*6400*/  HADD2.F32 R85, -RZ, R115.reuse.H0_H0 ;  /* 0x20000073ff557230 */ /* 0x100fe20000004100 */
[----:B------:R-:W-:Y:S01]  /*6410*/  F2FP.F16.F32.PACK_AB R93, R31, R26 ;  /* 0x0000001a1f5d723e */ /* 0x000fe200000000ff */
[C---:B------:R-:W-:Y:S01]  /*6420*/  FFMA R28, R81.reuse, R83, R28 ;  /* 0x00000053511c7223 */ /* 0x040fe2000000001c */
        /* <DEDUP_REMOVED lines=16> */
[----:B------:R-:W-:Y:S01]  /*6530*/  HADD2.F32 R82, -RZ, R121.H1_H1 ;  /* 0x30000079ff527230 */ /* 0x000fe20000004100 */
[----:B------:R1:W-:Y:S01]  /*6540*/  STS.128 [R180+0x400], R92 ;  /* 0x0004005cb4007388 */ /* 0x0003e20000000c00 */
[C---:B------:R-:W-:Y:S01]  /*6550*/  FMUL R39, R78.reuse, R39 ;  /* 0x000000274e277220 */ /* 0x040fe20000400000 */
[----:B--2---:R-:W-:Y:S01]  /*6560*/  F2FP.F16.F32.PACK_AB R116, R33, R32 ;  /* 0x000000202174723e */ /* 0x004fe200000000ff */
[C---:B------:R-:W-:Y:S01]  /*6570*/  FFMA R34, R81.reuse, R83, R34 ;  /* 0x0000005351227223 */ /* 0x040fe20000000022 */
[--C-:B------:R-:W-:Y:S02]  /*6580*/  HADD2.F32 R83, -RZ, R122.reuse.H0_H0 ;  /* 0x2000007aff537230 */ /* 0x100fe40000004100 */
        /* <DEDUP_REMOVED lines=26> */
[----:B---3--:R-:W-:Y:S01]  /*6730*/  F2FP.F16.F32.PACK_AB R124, R41, R40 ;  /* 0x00000028297c723e */ /* 0x008fe200000000ff */
        /* <DEDUP_REMOVED lines=9> */
[C---:B------:R-:W-:Y:S01]  /*67d0*/  FFMA R45, R81.reuse, R84, R45 ;  /* 0x00000054512d7223 */ /* 0x040fe2000000002d */
[C---:B------:R-:W-:Y:S01]  /*67e0*/  FMUL R46, R78.reuse, R50 ;  /* 0x000000324e2e7220 */ /* 0x040fe20000400000 */
[----:B------:R-:W-:Y:S02]  /*67f0*/  HADD2.F32 R82, -RZ, R131.H1_H1 ;  /* 0x30000083ff527230 */ /* 0x000fe40000004100 */
[C---:B------:R-:W-:Y:S01]  /*6800*/  FMUL R51, R78.reuse, R51 ;  /* 0x000000334e337220 */ /* 0x040fe20000400000 */
[C---:B------:R-:W-:Y:S01]  /*6810*/  FMUL R48, R78.reuse, R52 ;  /* 0x000000344e307220 */ /* 0x040fe20000400000 */
[C---:B------:R-:W-:Y:S01]  /*6820*/  FFMA R46, R81.reuse, R83, R46 ;  /* 0x00000053512e7223 */ /* 0x040fe2000000002e */
[--C-:B------:R-:W-:Y:S02]  /*6830*/  HADD2.F32 R83, -RZ, R136.reuse.H0_H0 ;  /* 0x20000088ff537230 */ /* 0x100fe40000004100 */
[C---:B------:R-:W-:Y:S01]  /*6840*/  FFMA R51, R81.reuse, R82, R51 ;  /* 0x0000005251337223 */ /* 0x040fe20000000033 */
[----:B------:R-:W-:Y:S02]  /*6850*/  HADD2.F32 R84, -RZ, R136.H1_H1 ;  /* 0x30000088ff547230 */ /* 0x000fe40000004100 */
[C---:B------:R-:W-:Y:S01]  /*6860*/  FMUL R49, R78.reuse, R53 ;  /* 0x000000354e317220 */ /* 0x040fe20000400000 */
[--C-:B------:R-:W-:Y:S02]  /*6870*/  HADD2.F32 R85, -RZ, R137.reuse.H0_H0 ;  /* 0x20000089ff557230 */ /* 0x100fe40000004100 */
[C---:B------:R-:W-:Y:S01]  /*6880*/  FMUL R50, R78.reuse, R54 ;  /* 0x000000364e327220 */ /* 0x040fe20000400000 */
[----:B------:R-:W-:Y:S02]  /*6890*/  HADD2.F32 R82, -RZ, R137.H1_H1 ;  /* 0x30000089ff527230 */ /* 0x000fe40000004100 */
[C---:B------:R-:W-:Y:S01]  /*68a0*/  FMUL R55, R78.reuse, R55 ;  /* 0x000000374e377220 */ /* 0x040fe20000400000 */
[C---:B------:R-:W-:Y:S01]  /*68b0*/  FFMA R48, R81.reuse, R83, R48 ;  /* 0x0000005351307223 */ /* 0x040fe20000000030 */
[C---:B------:R-:W-:Y:S01]  /*68c0*/  FFMA R49, R81.reuse, R84, R49 ;  /* 0x0000005451317223 */ /* 0x040fe20000000031 */
[C---:B------:R-:W-:Y:S01]  /*68d0*/  FFMA R50, R81.reuse, R85, R50 ;  /* 0x0000005551327223 */ /* 0x040fe20000000032 */
[C---:B------:R-:W-:Y:S01]  /*68e0*/  FFMA R55, R81.reuse, R82, R55 ;  /* 0x0000005251377223 */ /* 0x040fe20000000037 */
[--C-:B------:R-:W-:Y:S02]  /*68f0*/  HADD2.F32 R83, -RZ, R138.reuse.H0_H0 ;  /* 0x2000008aff537230 */ /* 0x100fe40000004100 */
[C---:B------:R-:W-:Y:S01]  /*6900*/  FMUL R52, R78.reuse, R56 ;  /* 0x000000384e347220 */ /* 0x040fe20000400000 */
        /* <DEDUP_REMOVED lines=9> */
[----:B------:R-:W-:Y:S01]  /*69a0*/  FFMA R59, R81, R84, R59 ;  /* 0x00000054513b7223 */ /* 0x000fe2000000003b */
[--C-:B------:R-:W-:Y:S02]  /*69b0*/  HADD2.F32 R82, -RZ, R144.reuse.H0_H0 ;  /* 0x20000090ff527230 */ /* 0x100fe40000004100 */
[C---:B------:R-:W-:Y:S01]  /*69c0*/  FMUL R56, R78.reuse, R60 ;  /* 0x0000003c4e387220 */ /* 0x040fe20000400000 */
[----:B------:R-:W-:Y:S02]  /*69d0*/  HADD2.F32 R84, -RZ, R144.H1_H1 ;  /* 0x30000090ff547230 */ /* 0x000fe40000004100 */
[C---:B------:R-:W-:Y:S01]  /*69e0*/  FMUL R57, R78.reuse, R61 ;  /* 0x0000003d4e397220 */ /* 0x040fe20000400000 */
[--C-:B------:R-:W-:Y:S02]  /*69f0*/  HADD2.F32 R83, -RZ, R145.reuse.H0_H0 ;  /* 0x20000091ff537230 */ /* 0x100fe40000004100 */
[C---:B------:R-:W-:Y:S01]  /*6a00*/  FMUL R58, R78.reuse, R62 ;  /* 0x0000003e4e3a7220 */ /* 0x040fe20000400000 */
[----:B------:R-:W-:Y:S01]  /*6a10*/  F2FP.F16.F32.PACK_AB R126, R45, R44 ;  /* 0x0000002c2d7e723e */ /* 0x000fe200000000ff */
[----:B------:R-:W-:Y:S01]  /*6a20*/  FFMA R56, R81, R82, R56 ;  /* 0x0000005251387223 */ /* 0x000fe20000000038 */
[----:B------:R-:W-:Y:S01]  /*6a30*/  F2FP.F16.F32.PACK_AB R127, R51, R46 ;  /* 0x0000002e337f723e */ /* 0x000fe200000000ff */
[C---:B------:R-:W-:Y:S01]  /*6a40*/  FFMA R57, R81.reuse, R84, R57 ;  /* 0x0000005451397223 */ /* 0x040fe20000000039 */
[C---:B------:R-:W-:Y:S01]  /*6a50*/  FFMA R58, R81.reuse, R83, R58 ;  /* 0x00000053513a7223 */ /* 0x040fe2000000003a */
[----:B------:R-:W-:Y:S02]  /*6a60*/  HADD2.F32 R82, -RZ, R145.H1_H1 ;  /* 0x30000091ff527230 */ /* 0x000fe40000004100 */
[C---:B------:R-:W-:Y:S01]  /*6a70*/  FMUL R63, R78.reuse, R63 ;  /* 0x0000003f4e3f7220 */ /* 0x040fe20000400000 */
[----:B------:R1:W-:Y:S01]  /*6a80*/  STS.128 [R182+0x400], R124 ;  /* 0x0004007cb6007388 */ /* 0x0003e20000000c00 */
[--C-:B------:R-:W-:Y:S02]  /*6a90*/  HADD2.F32 R83, -RZ, R146.reuse.H0_H0 ;  /* 0x20000092ff537230 */ /* 0x100fe40000004100 */
[C---:B------:R-:W-:Y:S01]  /*6aa0*/  FMUL R60, R78.reuse, R64 ;  /* 0x000000404e3c7220 */ /* 0x040fe20000400000 */
[----:B------:R-:W-:Y:S02]  /*6ab0*/  HADD2.F32 R84, -RZ, R146.H1_H1 ;  /* 0x30000092ff547230 */ /* 0x000fe40000004100 */
[C---:B------:R-:W-:Y:S01]  /*6ac0*/  FMUL R61, R78.reuse, R65 ;  /* 0x000000414e3d7220 */ /* 0x040fe20000400000 */
[--C-:B------:R-:W-:Y:S02]  /*6ad0*/  HADD2.F32 R85, -RZ, R147.reuse.H0_H0 ;  /* 0x20000093ff557230 */ /* 0x100fe40000004100 */
[C---:B------:R-:W-:Y:S01]  /*6ae0*/  FMUL R62, R78.reuse, R66 ;  /* 0x000000424e3e7220 */ /* 0x040fe20000400000 */
[----:B------:R-:W-:Y:S02]  /*6af0*/  HADD2.F32 R86, -RZ, R147.H1_H1 ;  /* 0x30000093ff567230 */ /* 0x000fe40000004100 */
[----:B------:R-:W-:Y:S01]  /*6b00*/  FFMA R63, R81, R82, R63 ;  /* 0x00000052513f7223 */ /* 0x000fe2000000003f */
[----:B------:R-:W-:Y:S01]  /*6b10*/  FMUL R67, R78, R67 ;  /* 0x000000434e437220 */ /* 0x000fe20000400000 */
[----:B------:R-:W-:Y:S01]  /*6b20*/  F2FP.F16.F32.PACK_AB R132, R49, R48 ;  /* 0x000000303184723e */ /* 0x000fe200000000ff */
[----:B------:R-:W-:Y:S01]  /*6b30*/  FFMA R60, R81, R83, R60 ;  /* 0x00000053513c7223 */ /* 0x000fe2000000003c */
[----:B------:R-:W-:Y:S01]  /*6b40*/  F2FP.F16.F32.PACK_AB R133, R55, R50 ;  /* 0x000000323785723e */ /* 0x000fe200000000ff */
[----:B------:R-:W-:Y:S01]  /*6b50*/  FFMA R61, R81, R84, R61 ;  /* 0x00000054513d7223 */ /* 0x000fe2000000003d */
[----:B------:R-:W-:Y:S01]  /*6b60*/  F2FP.F16.F32.PACK_AB R134, R53, R52 ;  /* 0x000000343586723e */ /* 0x000fe200000000ff */
[----:B------:R-:W-:Y:S01]  /*6b70*/  FFMA R62, R81, R85, R62 ;  /* 0x00000055513e7223 */ /* 0x000fe2000000003e */
[----:B------:R-:W-:Y:S01]  /*6b80*/  F2FP.F16.F32.PACK_AB R135, R59, R54 ;  /* 0x000000363b87723e */ /* 0x000fe200000000ff */
[----:B------:R-:W-:Y:S01]  /*6b90*/  FFMA R67, R81, R86, R67 ;  /* 0x0000005651437223 */ /* 0x000fe20000000043 */
[----:B------:R-:W-:Y:S02]  /*6ba0*/  F2FP.F16.F32.PACK_AB R140, R57, R56 ;  /* 0x00000038398c723e */ /* 0x000fe400000000ff */
[----:B------:R-:W-:Y:S01]  /*6bb0*/  F2FP.F16.F32.PACK_AB R141, R63, R58 ;  /* 0x0000003a3f8d723e */ /* 0x000fe200000000ff */
[----:B------:R1:W-:Y:S01]  /*6bc0*/  STS.128 [R174+0x400], R132 ;  /* 0x00040084ae007388 */ /* 0x0003e20000000c00 */
[----:B------:R-:W-:Y:S02]  /*6bd0*/  F2FP.F16.F32.PACK_AB R142, R61, R60 ;  /* 0x0000003c3d8e723e */ /* 0x000fe400000000ff */
[----:B------:R-:W-:Y:S05]  /*6be0*/  F2FP.F16.F32.PACK_AB R143, R67, R62 ;  /* 0x0000003e438f723e */ /* 0x000fea00000000ff */
[----:B------:R1:W-:Y:S01]  /*6bf0*/  STS.128 [R181+0x400], R140 ;  /* 0x0004008cb5007388 */ /* 0x0003e20000000c00 */
[----:B------:R-:W-:Y:S01]  /*6c00*/  @!PT LDS RZ, [RZ] ;  /* 0x00000000fffff984 */ /* 0x000fe20000000800 */
[----:B------:R-:W-:Y:S01]  /*6c10*/  @!PT LDS RZ, [RZ] ;  /* 0x00000000fffff984 */ /* 0x000fe20000000800 */
[----:B------:R-:W-:Y:S01]  /*6c20*/  @!PT LDS RZ, [RZ] ;  /* 0x00000000fffff984 */ /* 0x000fe20000000800 */
[----:B------:R-:W-:Y:S01]  /*6c30*/  @!PT LDS RZ, [RZ] ;  /* 0x00000000fffff984 */ /* 0x000fe20000000800 */
[----:B------:R2:W-:Y:S07]  /*6c40*/  MEMBAR.ALL.CTA ;  /* 0x0000000000007992 */ /* 0x0005ee0000008000 */
[----:B--2---:R-:W2:Y:S02]  /*6c50*/  FENCE.VIEW.ASYNC.S ;  /* 0x00000000000073c6 */ /* 0x004ea40000000000 */
[----:B--2---:R-:W-:Y:S06]  /*6c60*/  BAR.SYNC.DEFER_BLOCKING 0x1, 0x80 ;  /* 0x0042000000007b1d */ /* 0x004fec0000010000 */
[----:B------:R-:W-:Y:S05]  /*6c70*/  @P0 BRA `(.L_x_99) ;  /* 0x0000000000280947 */ /* 0x000fea0003800000 */
[----:B------:R-:W-:Y:S02]  /*6c80*/  UIADD3 UR4, UPT, UPT, UR48, 0x400, URZ ;  /* 0x0000040030047890 */ /* 0x000fe4000fffe0ff */
[----:B------:R-:W-:Y:S01]  /*6c90*/  UIADD3 UR6, UP0, UPT, UR52, 0x680, URZ ;  /* 0x0000068034067890 */ /* 0x000fe2000ff1e0ff */
[----:B------:R-:W-:Y:S03]  /*6ca0*/  UMOV UR43, UR36 ;  /* 0x00000024002b7c82 */ /* 0x000fe60008000000 */
[----:B------:R-:W-:Y:S01]  /*6cb0*/  MOV R163, UR4 ;  /* 0x0000000400a37c02 */ /* 0x000fe20008000f00 */
[----:B------:R-:W-:Y:S03]  /*6cc0*/  UIADD3.X UR7, UPT, UPT, URZ, UR53, URZ, UP0, !UPT ;  /* 0x00000035ff077290 */ /* 0x000fe600087fe4ff */
[----:B------:R-:W-:Y:S11]  /*6cd0*/  R2UR UR40, R163 ;  /* 0x00000000a32872ca */ /* 0x000ff600000e0000 */
[----:B------:R-:W-:Y:S02]  /*6ce0*/  @!UPT UIADD3 URZ, UPT, UPT, URZ, URZ, URZ ;  /* 0x000000fffffff290 */ /* 0x000fe4000fffe0ff */
[----:B------:R2:W-:Y:S01]  /*6cf0*/  UTMASTG.3D [UR40], [UR6] ;  /* 0x00000028060073b5 */ /* 0x0005e20008010000 */
[----:B------:R0:W-:Y:S01]  /*6d00*/  UTMACMDFLUSH ;  /* 0x00000000000079b7 */ /* 0x0001e20000000000 */
[----:B--2---:R-:W-:Y:S04]  /*6d10*/  DEPBAR.LE SB0, 0x1 ;  /* 0x000080400000791a */ /* 0x004fe80000000000 */
.L_x_99:
[----:B------:R-:W-:Y:S05]  /*6d20*/  BSYNC.RECONVERGENT B0 ;  /* 0x0000000000007941 */ /* 0x000fea0003800200 */
.L_x_98:
[----:B------:R-:W-:Y:S01]  /*6d30*/  BAR.SYNC.DEFER_BLOCKING 0x1, 0x80 ;  /* 0x0042000000007b1d */ /* 0x000fe20000010000 */
[----:B------:R-:W-:Y:S01]  /*6d40*/  ISETP.NE.AND P1, PT, R176, RZ, PT ;  /* 0x000000ffb000720c */ /* 0x000fe20003f25270 */
[----:B------:R-:W-:Y:S01]  /*6d50*/  UISETP.NE.AND UP0, UPT, UR49, URZ, UPT ;  /* 0x000000ff3100728c */ /* 0x000fe2000bf05270 */
[----:B------:R-:W-:Y:S11]  /*6d60*/  LEA R3, R101, UR48, 0x3 ;  /* 0x0000003065037c11 */ /* 0x000ff6000f8e18ff */
[----:B------:R-:W-:Y:S01]  /*6d70*/  @P1 SHF.L.U32 R2, R167, 0x1f, RZ ;  /* 0x0000001fa7021819 */ /* 0x000fe200000006ff */
[----:B------:R-:W-:Y:S06]  /*6d80*/  BRA.U !UP0, `(.L_x_100) ;  /* 0x0000000108247547 */ /* 0x000fec000b800000 */
[----:B------:R-:W-:Y:S01]  /*6d90*/  IMAD.U32 R5, RZ, RZ, UR51 ;  /* 0x00000033ff057e24 */ /* 0x000fe2000f8e00ff */
[----:B------:R-:W-:Y:S01]  /*6da0*/  MOV R0, UR37 ;  /* 0x0000002500007c02 */ /* 0x000fe20008000f00 */
[----:B------:R-:W-:Y:S03]  /*6db0*/  UIADD3 UR51, UPT, UPT, UR51, 0x1, URZ ;  /* 0x0000000133337890 */ /* 0x000fe6000fffe0ff */
[----:B------:R-:W-:Y:S01]  /*6dc0*/  @P1 LEA R5, R5, UR48, 0x3 ;  /* 0x0000003005051c11 */ /* 0x000fe2000f8e18ff */
[----:B------:R-:W-:Y:S04]  /*6dd0*/  UISETP.NE.AND UP0, UPT, UR51, 0x4, UPT ;  /* 0x000000043300788c */ /* 0x000fe8000bf05270 */
[----:B------:R-:W-:Y:S01]  /*6de0*/  @P1 VIADD R5, R5, 0x80 ;  /* 0x0000008005051836 */ /* 0x000fe20000000000 */
[----:B------:R-:W-:Y:S04]  /*6df0*/  USEL UR51, UR51, URZ, UP0 ;  /* 0x000000ff33337287 */ /* 0x000fe80008000000 */
[----:B------:R-:W-:Y:S04]  /*6e00*/  @P1 PRMT R0, R0, 0x654, R5 ;  /* 0x0000065400001816 */ /* 0x000fe80000000005 */
[----:B------:R2:W-:Y:S04]  /*6e10*/  @P1 SYNCS.ARRIVE.TRANS64.RED.A1T0 RZ, [R0+URZ], RZ ;  /* 0x000000ff00ff19a7 */ /* 0x0005e800081004ff */
.L_x_100:
[----:B------:R-:W3:Y:S01]  /*6e20*/  @P1 SYNCS.PHASECHK.TRANS64.TRYWAIT P0, [R3+URZ+0x60], R2 ;  /* 0x00006002030015a7 */ /* 0x000ee200080011ff */
[----:B------:R-:W-:Y:S01]  /*6e30*/  BSSY B1, `(.L_x_101) ;  /* 0x000001f000017945 */ /* 0x000fe20003800000 */
[----:B---3--:R-:W-:Y:S03]  /*6e40*/  @P1 SEL R103, RZ, 0x1, !P0 ;  /* 0x00000001ff671807 */ /* 0x008fe60004000000 */
[----:B------:R-:W-:Y:S05]  /*6e50*/  @!P1 BRA `(.L_x_102) ;  /* 0x0000000000709947 */ /* 0x000fea0003800000 */
[----:B------:R-:W-:Y:S01]  /*6e60*/  ISETP.NE.AND P1, PT, R108, RZ, PT ;  /* 0x000000ff6c00720c */ /* 0x000fe20003f25270 */
[----:B------:R-:W-:Y:S01]  /*6e70*/  BSSY B0, `(.L_x_103) ;  /* 0x000000b000007945 */ /* 0x000fe20003800000 */
[----:B------:R-:W-:Y:S11]  /*6e80*/  ISETP.NE.AND P0, PT, R103, RZ, PT ;  /* 0x000000ff6700720c */ /* 0x000ff60003f05270 */
[----:B------:R-:W-:Y:S05]  /*6e90*/  @P1 IMAD R4, R101, 0x4000, R178 ;  /* 0x0000400065041824 */ /* 0x000fea00078e02b2 */
[----:B------:R-:W-:Y:S04]  /*6ea0*/  @P1 IADD3 R9, PT, PT, R4, UR48, RZ ;  /* 0x0000003004091c10 */ /* 0x000fe8000fffe0ff */
[----:B------:R-:W-:Y:S01]  /*6eb0*/  @P1 IADD3 R7, PT, PT, R102, R9, RZ ;  /* 0x0000000966071210 */ /* 0x000fe20007ffe0ff */
[--C-:B------:R-:W-:Y:S02]  /*6ec0*/  @P1 IMAD.IADD R5, R100, 0x1, R9.reuse ;  /* 0x0000000164051824 */ /* 0x100fe400078e0209 */
[----:B------:R-:W-:Y:S01]  /*6ed0*/  @P1 IMAD.IADD R2, R110, 0x1, R9 ;  /* 0x000000016e021824 */ /* 0x000fe200078e0209 */
[----:B------:R-:W-:Y:S06]  /*6ee0*/  @P0 BRA `(.L_x_104) ;  /* 0x00000000000c0947 */ /* 0x000fec0003800000 */
[----:B--2---:R-:W-:Y:S04]  /*6ef0*/  SHF.L.U32 R0, R167, 0x1f, RZ ;  /* 0x0000001fa7007819 */ /* 0x004fe800000006ff */
[----:B------:R-:W2:Y:S02]  /*6f00*/  SYNCS.PHASECHK.TRANS64.TRYWAIT P0, [R3+URZ+0x60], R0 ;  /* 0x00006000030075a7 */ /* 0x000ea400080011ff */
[----:B--2---:R-:W-:Y:S05]  /*6f10*/  @!P0 BRA `(.L_x_105) ;  /* 0x00000048003c8947 */ /* 0x004fea0003800000 */
.L_x_104:
[----:B------:R-:W-:Y:S05]  /*6f20*/  BSYNC B0 ;  /* 0x0000000000007941 */ /* 0x000fea0003800000 */
.L_x_103:
[----:B------:R-:W-:Y:S01]  /*6f30*/  ISETP.NE.AND P0, PT, R108, RZ, PT ;  /* 0x000000ff6c00720c */ /* 0x000fe20003f05270 */
[----:B------:R-:W-:Y:S11]  /*6f40*/  VIADD R101, R101, 0x1 ;  /* 0x0000000165657836 */ /* 0x000ff60000000000 */
[----:B------:R-:W-:Y:S01]  /*6f50*/  @!UPT UIADD3 URZ, UPT, UPT, URZ, URZ, URZ ;  /* 0x000000fffffff290 */ /* 0x000fe2000fffe0ff */
[----:B------:R3:W4:Y:S01]  /*6f60*/  @P0 LDS.128 R88, [R4+UR48+0x400] ;  /* 0x0004003004580984 */ /* 0x0007220008000c00 */
[--C-:B--2---:R-:W-:Y:S01]  /*6f70*/  @P0 IMAD.IADD R3, R102, 0x1, R5.reuse ;  /* 0x0000000166030824 */ /* 0x104fe200078e0205 */
[C---:B------:R-:W-:Y:S01]  /*6f80*/  @P0 IADD3 R0, PT, PT, R110.reuse, R7, RZ ;  /* 0x000000076e000210 */ /* 0x040fe20007ffe0ff */
[C---:B------:R-:W-:Y:S01]  /*6f90*/  @P0 IMAD.IADD R6, R110.reuse, 0x1, R5 ;  /* 0x000000016e060824 */ /* 0x040fe200078e0205 */
[----:B------:R3:W2:Y:S02]  /*6fa0*/  @P0 LDS.128 R96, [R2+0x400] ;  /* 0x0004000002600984 */ /* 0x0006a40000000c00 */
[----:B------:R-:W-:Y:S02]  /*6fb0*/  @P0 IADD3 R8, PT, PT, R110, R3, RZ ;  /* 0x000000036e080210 */ /* 0x000fe40007ffe0ff */
[----:B------:R3:W1:Y:S04]  /*6fc0*/  @P0 LDS.128 R104, [R7+0x400] ;  /* 0x0004000007680984 */ /* 0x0006680000000c00 */
[----:B------:R3:W1:Y:S04]  /*6fd0*/  @P0 LDS.128 R112, [R0+0x400] ;  /* 0x0004000000700984 */ /* 0x0006680000000c00 */
[----:B------:R3:W1:Y:S04]  /*6fe0*/  @P0 LDS.128 R120, [R5+0x400] ;  /* 0x0004000005780984 */ /* 0x0006680000000c00 */
[----:B------:R3:W1:Y:S04]  /*6ff0*/  @P0 LDS.128 R128, [R6+0x400] ;  /* 0x0004000006800984 */ /* 0x0006680000000c00 */
[----:B------:R3:W1:Y:S04]  /*7000*/  @P0 LDS.128 R136, [R3+0x400] ;  /* 0x0004000003880984 */ /* 0x0006680000000c00 */
[----:B------:R3:W1:Y:S02]  /*7010*/  @P0 LDS.128 R144, [R8+0x400] ;  /* 0x0004000008900984 */ /* 0x0006640000000c00 */
.L_x_102:
[----:B------:R-:W-:Y:S05]  /*7020*/  BSYNC B1 ;  /* 0x0000000000017941 */ /* 0x000fea0003800000 */
.L_x_101:
[----:B---3--:R-:W-:Y:S05]  /*7030*/  VIADD R3, R80, 0x40 ;  /* 0x0000004050037836 */ /* 0x008fea0000000000 */
[----:B------:R-:W-:Y:S04]  /*7040*/  SHF.R.U32.HI R3, RZ, 0x15, R3 ;  /* 0x00000015ff037819 */ /* 0x000fe80000011603 */
[----:B------:R-:W-:Y:S11]  /*7050*/  LOP3.LUT P0, RZ, R3, 0x3, R162, 0x48, !PT ;  /* 0x0000000303ff7812 */ /* 0x000ff600078048a2 */
[----:B------:R-:W-:Y:S02]  /*7060*/  @!UPT UIADD3 URZ, UPT, UPT, URZ, URZ, URZ ;  /* 0x000000fffffff290 */ /* 0x000fe4000fffe0ff */
[----:B------:R-:W-:Y:S05]  /*7070*/  @!P0 BRA `(.L_x_106) ;  /* 0x0000000000408947 */ /* 0x000fea0003800000 */
[----:B------:R-:W3:Y:S01]  /*7080*/  LDCU.64 UR8, c[0x4][0x70] ;  /* 0x01000e00ff0877ac */ /* 0x000ee20008000a00 */
[----:B------:R-:W-:Y:S01]  /*7090*/  MOV R3, 0x0 ;  /* 0x0000000000037802 */ /* 0x000fe20000000f00 */
[----:B------:R-:W-:Y:S02]  /*70a0*/  HFMA2 R12, -RZ, RZ, 0, 5.9604644775390625e-08 ;  /* 0x00000001ff0c7431 */ /* 0x000fe400000001ff */
[----:B------:R-:W-:Y:S02]  /*70b0*/  IMAD.MOV.U32 R8, RZ, RZ, 0x192 ;  /* 0x00000192ff087424 */ /* 0x000fe400078e00ff */
[----:B------:R-:W-:Y:S01]  /*70c0*/  IMAD.MOV.U32 R13, RZ, RZ, RZ ;  /* 0x000000ffff0d7224 */ /* 0x000fe200078e00ff */
[----:B------:R-:W5:Y:S01]  /*70d0*/  LDCU.64 UR6, c[0x4][0x78] ;  /* 0x01000f00ff0677ac */ /* 0x000f620008000a00 */
[----:B------:R-:W1:Y:S01]  /*70e0*/  LDC.64 R2, c[0x4][R3] ;  /* 0x0100000003027b82 */ /* 0x000e620000000a00 */
[----:B------:R-:W2:Y:S01]  /*70f0*/  LDCU.64 UR4, c[0x4][0x10] ;  /* 0x01000200ff0477ac */ /* 0x000ea20008000a00 */
[----:B---3--:R-:W-:Y:S01]  /*7100*/  MOV R5, UR9 ;  /* 0x0000000900057c02 */ /* 0x008fe20008000f00 */
[----:B------:R-:W-:Y:S01]  /*7110*/  IMAD.U32 R4, RZ, RZ, UR8 ;  /* 0x00000008ff047e24 */ /* 0x000fe2000f8e00ff */
[----:B-----5:R-:W-:Y:S01]  /*7120*/  MOV R7, UR7 ;  /* 0x0000000700077c02 */ /* 0x020fe20008000f00 */
[----:B------:R-:W-:Y:S01]  /*7130*/  IMAD.U32 R6, RZ, RZ, UR6 ;  /* 0x00000006ff067e24 */ /* 0x000fe2000f8e00ff */
[----:B--2---:R-:W-:Y:S01]  /*7140*/  MOV R11, UR5 ;  /* 0x00000005000b7c02 */ /* 0x004fe20008000f00 */
[----:B------:R-:W-:Y:S02]  /*7150*/  IMAD.U32 R10, RZ, RZ, UR4 ;  /* 0x00000004ff0a7e24 */ /* 0x000fe4000f8e00ff */
[----:B------:R-:W-:Y:S07]  /*7160*/  LEPC R20, `(.L_x_106) ;  /* 0x000000001014794e */ /* 0x000fee0000000000 */
[----:B-1--4-:R-:W-:Y:S05]  /*7170*/  CALL.ABS.NOINC R2 ;  /* 0x0000000002007343 */ /* 0x012fea0003c00000 */
.L_x_106:
[----:B------:R-:W-:Y:S05]  /*7180*/  WARPSYNC.ALL ;  /* 0x0000000000007948 */ /* 0x000fea0003800000 */
[----:B------:R-:W-:Y:S01]  /*7190*/  R2UR UR4, R80 ;  /* 0x00000000500472ca */ /* 0x000fe200000e0000 */
[--C-:B----4-:R-:W-:Y:S01]  /*71a0*/  HADD2.F32 R82, -RZ, R88.reuse.H0_H0 ;  /* 0x20000058ff527230 */ /* 0x110fe20000004100 */
[----:B------:R-:W-:Y:S01]  /*71b0*/  ISETP.NE.AND P6, PT, R176, RZ, PT ;  /* 0x000000ffb000720c */ /* 0x000fe20003fc5270 */
[----:B------:R-:W-:Y:S01]  /*71c0*/  HADD2.F32 R83, -RZ, R88.H1_H1 ;  /* 0x30000058ff537230 */ /* 0x000fe20000004100 */
[----:B--2---:R-:W-:Y:S01]  /*71d0*/  MOV R0, UR51 ;  /* 0x0000003300007c02 */ /* 0x004fe20008000f00 */
[--C-:B------:R-:W-:Y:S01]  /*71e0*/  HADD2.F32 R84, -RZ, R89.reuse.H0_H0 ;  /* 0x20000059ff547230 */ /* 0x100fe20000004100 */
[----:B------:R-:W-:Y:S01]  /*71f0*/  MOV R85, UR37 ;  /* 0x0000002500557c02 */ /* 0x000fe20008000f00 */
[----:B------:R-:W-:Y:S01]  /*7200*/  HADD2.F32 R86, -RZ, R89.H1_H1 ;  /* 0x30000059ff567230 */ /* 0x000fe20000004100 */
[----:B------:R-:W-:Y:S01]  /*7210*/  ISETP.NE.AND P0, PT, R170, RZ, PT ;  /* 0x000000ffaa00720c */ /* 0x000fe20003f05270 */
[----:B------:R-:W-:Y:S04]  /*7220*/  BSSY.RECONVERGENT B0, `(.L_x_107) ;  /* 0x00000fc000007945 */ /* 0x000fe80003800200 */
[----:B------:R-:W2:Y:S02]  /*7230*/  LDTM.x64 R4, tmem[UR4+0x40] ;  /* 0x00004004000479ee */ /* 0x000ea40008340000 */
[----:B------:R-:W-:Y:S04]  /*7240*/  @P6 LEA R0, R0, UR48, 0x3 ;  /* 0x0000003000006c11 */ /* 0x000fe8000f8e18ff */
[----:B------:R-:W-:Y:S04]  /*7250*/  @P6 IADD3 R0, PT, PT, R0, 0x80, RZ ;  /* 0x0000008000006810 */ /* 0x000fe80007ffe0ff */
[----:B------:R-:W-:Y:S01]  /*7260*/  @P6 PRMT R85, R85, 0x654, R0 ;  /* 0x0000065455556816 */ /* 0x000fe20000000000 */
[C---:B--2---:R-:W-:Y:S01]  /*7270*/  FMUL R0, R78.reuse, R4 ;  /* 0x000000044e007220 */ /* 0x044fe20000400000 */
[C---:B------:R-:W-:Y:S01]  /*7280*/  FMUL R2, R78.reuse, R5 ;  /* 0x000000054e027220 */ /* 0x040fe20000400000 */
[C---:B------:R-:W-:Y:S01]  /*7290*/  FMUL R3, R78.reuse, R6 ;  /* 0x000000064e037220 */ /* 0x040fe20000400000 */
[C---:B------:R-:W-:Y:S01]  /*72a0*/  FMUL R7, R78.reuse, R7 ;  /* 0x000000074e077220 */ /* 0x040fe20000400000 */
[C---:B------:R-:W-:Y:S01]  /*72b0*/  FFMA R0, R81.reuse, R82, R0 ;  /* 0x0000005251007223 */ /* 0x040fe20000000000 */
[C---:B------:R-:W-:Y:S01]  /*72c0*/  FFMA R2, R81.reuse, R83, R2 ;  /* 0x0000005351027223 */ /* 0x040fe20000000002 */
[--C-:B------:R-:W-:Y:S02]  /*72d0*/  HADD2.F32 R83, -RZ, R90.reuse.H0_H0 ;  /* 0x2000005aff537230 */ /* 0x100fe40000004100 */
[C---:B------:R-:W-:Y:S01]  /*72e0*/  FFMA R3, R81.reuse, R84, R3 ;  /* 0x0000005451037223 */ /* 0x040fe20000000003 */
[----:B------:R-:W-:Y:S01]  /*72f0*/  FFMA R7, R81, R86, R7 ;  /* 0x0000005651077223 */ /* 0x000fe20000000007 */
[----:B------:R-:W-:Y:S01]  /*7300*/  FMUL R4, R78, R8 ;  /* 0x000000084e047220 */ /* 0x000fe20000400000 */
[----:B-1----:R-:W-:Y:S01]  /*7310*/  F2FP.F16.F32.PACK_AB R92, R2, R0 ;  /* 0x00000000025c723e */ /* 0x002fe200000000ff */
[----:B------:R-:W-:Y:S02]  /*7320*/  HADD2.F32 R82, -RZ, R90.H1_H1 ;  /* 0x3000005aff527230 */ /* 0x000fe40000004100 */
[C---:B------:R-:W-:Y:S01]  /*7330*/  FMUL R5, R78.reuse, R9 ;  /* 0x000000094e057220 */ /* 0x040fe20000400000 */
[----:B------:R-:W-:Y:S01]  /*7340*/  F2FP.F16.F32.PACK_AB R93, R7, R3 ;  /* 0x00000003075d723e */ /* 0x000fe200000000ff */
        /* <DEDUP_REMOVED lines=19> */
[----:B------:R1:W-:Y:S01]  /*7480*/  STS.128 [R178+UR48+0x4400], R92 ;  /* 0x0044005cb2007988 */ /* 0x0003e20008000c30 */
        /* <DEDUP_REMOVED lines=8> */
[C---:B------:R-:W-:Y:S01]  /*7510*/  FMUL R14, R78.reuse, R18 ;  /* 0x000000124e0e7220 */ /* 0x040fe20000400000 */
[----:B------:R-:W-:Y:S01]  /*7520*/  F2FP.F16.F32.PACK_AB R117, R15, R10 ;  /* 0x0000000a0f75723e */ /* 0x000fe200000000ff */
[C---:B------:R-:W-:Y:S01]  /*7530*/  FFMA R12, R81.reuse, R3, R12 ;  /* 0x00000003510c7223 */ /* 0x040fe2000000000c */
[--C-:B------:R-:W-:Y:S02]  /*7540*/  HADD2.F32 R3, -RZ, R99.reuse.H0_H0 ;  /* 0x20000063ff037230 */ /* 0x100fe40000004100 */
[C---:B------:R-:W-:Y:S01]  /*7550*/  FFMA R13, R81.reuse, R0, R13 ;  /* 0x00000000510d7223 */ /* 0x040fe2000000000d */
[----:B------:R-:W-:Y:S02]  /*7560*/  HADD2.F32 R2, -RZ, R99.H1_H1 ;  /* 0x30000063ff027230 */ /* 0x000fe40000004100 */
[C---:B------:R-:W-:Y:S01]  /*7570*/  FMUL R19, R78.reuse, R19 ;  /* 0x000000134e137220 */ /* 0x040fe20000400000 */
[--C-:B------:R-:W-:Y:S02]  /*7580*/  HADD2.F32 R83, -RZ, R104.reuse.H0_H0 ;  /* 0x20000068ff537230 */ /* 0x100fe40000004100 */
[----:B------:R-:W-:Y:S01]  /*7590*/  FFMA R14, R81, R3, R14 ;  /* 0x00000003510e7223 */ /* 0x000fe2000000000e */
[----:B------:R-:W-:Y:S01]  /*75a0*/  F2FP.F16.F32.PACK_AB R118, R13, R12 ;  /* 0x0000000c0d76723e */ /* 0x000fe200000000ff */
        /* <DEDUP_REMOVED lines=38> */
[C---:B------:R-:W-:Y:S01]  /*7810*/  FMUL R31, R78.reuse, R31 ;  /* 0x0000001f4e1f7220 */ /* 0x040fe20000400000 */
[----:B------:R3:W-:Y:S01]  /*7820*/  STS.128 [R177+0x4400], R124 ;  /* 0x0044007cb1007388 */ /* 0x0007e20000000c00 */
[--C-:B------:R-:W-:Y:S02]  /*7830*/  HADD2.F32 R3, -RZ, R114.reuse.H0_H0 ;  /* 0x20000072ff037230 */ /* 0x100fe40000004100 */
[----:B------:R-:W-:Y:S01]  /*7840*/  FFMA R26, R81, R0, R26 ;  /* 0x00000000511a7223 */ /* 0x000fe2000000001a */
[----:B------:R-:W-:Y:S01]  /*7850*/  HADD2.F32 R0, -RZ, R113.H1_H1 ;  /* 0x30000071ff007230 */ /* 0x000fe20000004100 */
[----:B------:R-:W-:Y:S01]  /*7860*/  F2FP.F16.F32.PACK_AB R132, R25, R24 ;  /* 0x000000181984723e */ /* 0x000fe200000000ff */
[C---:B------:R-:W-:Y:S01]  /*7870*/  FMUL R28, R78.reuse, R32 ;  /* 0x000000204e1c7220 */ /* 0x040fe20000400000 */
[----:B------:R-:W-:Y:S02]  /*7880*/  HADD2.F32 R2, -RZ, R114.H1_H1 ;  /* 0x30000072ff027230 */ /* 0x000fe40000004100 */
[C---:B------:R-:W-:Y:S01]  /*7890*/  FMUL R29, R78.reuse, R33 ;  /* 0x000000214e1d7220 */ /* 0x040fe20000400000 */
[--C-:B------:R-:W-:Y:S02]  /*78a0*/  HADD2.F32 R83, -RZ, R115.reuse.H0_H0 ;  /* 0x20000073ff537230 */ /* 0x100fe40000004100 */
[C---:B------:R-:W-:Y:S01]  /*78b0*/  FFMA R31, R81.reuse, R0, R31 ;  /* 0x00000000511f7223 */ /* 0x040fe2000000001f */
[C---:B------:R-:W-:Y:S01]  /*78c0*/  FFMA R28, R81.reuse, R3, R28 ;  /* 0x00000003511c7223 */ /* 0x040fe2000000001c */
[----:B------:R-:W-:Y:S01]  /*78d0*/  FFMA R29, R81, R2, R29 ;  /* 0x00000002511d7223 */ /* 0x000fe2000000001d */
[C---:B------:R-:W-:Y:S01]  /*78e0*/  FMUL R30, R78.reuse, R34 ;  /* 0x000000224e1e7220 */ /* 0x040fe20000400000 */
[----:B------:R-:W-:Y:S01]  /*78f0*/  HADD2.F32 R82, -RZ, R115.H1_H1 ;  /* 0x30000073ff527230 */ /* 0x000fe20000004100 */
[----:B------:R-:W-:Y:S01]  /*7900*/  F2FP.F16.F32.PACK_AB R133, R31, R26 ;  /* 0x0000001a1f85723e */ /* 0x000fe200000000ff */
        /* <DEDUP_REMOVED lines=16> */
[----:B-1----:R-:W-:Y:S01]  /*7a10*/  F2FP.F16.F32.PACK_AB R92, R33, R32 ;  /* 0x00000020215c723e */ /* 0x002fe200000000ff */
        /* <DEDUP_REMOVED lines=42> */
[--C-:B------:R-:W-:Y:S02]  /*7cc0*/  HADD2.F32 R3, -RZ, R136.reuse.H0_H0 ;  /* 0x20000088ff037230 */ /* 0x100fe40000004100 */
[C---:B------:R-:W-:Y:S01]  /*7cd0*/  FFMA R46, R81.reuse, R83, R46 ;  /* 0x00000053512e7223 */ /* 0x040fe2000000002e */
[C---:B------:R-:W-:Y:S01]  /*7ce0*/  FMUL R48, R78.reuse, R52 ;  /* 0x000000344e307220 */ /* 0x040fe20000400000 */
        /* <DEDUP_REMOVED lines=17> */
[C---:B------:R-:W-:Y:S01]  /*7e00*/  FFMA R52, R81.reuse, R0, R52 ;  /* 0x0000000051347223 */ /* 0x040fe20000000034 */
[C---:B------:R-:W-:Y:S01]  /*7e10*/  FFMA R53, R81.reuse, R2, R53 ;  /* 0x0000000251357223 */ /* 0x040fe20000000035 */
[----:B------:R-:W-:Y:S02]  /*7e20*/  HADD2.F32 R0, -RZ, R139.H1_H1 ;  /* 0x3000008bff007230 */ /* 0x000fe40000004100 */
[----:B------:R-:W-:Y:S01]  /*7e30*/  FFMA R54, R81, R3, R54 ;  /* 0x0000000351367223 */ /* 0x000fe20000000036 */
[C---:B------:R-:W-:Y:S01]  /*7e40*/  FMUL R59, R78.reuse, R59 ;  /* 0x0000003b4e3b7220 */ /* 0x040fe20000400000 */
[--C-:B------:R-:W-:Y:S02]  /*7e50*/  HADD2.F32 R3, -RZ, R144.reuse.H0_H0 ;  /* 0x20000090ff037230 */ /* 0x100fe40000004100 */
[C---:B------:R-:W-:Y:S01]  /*7e60*/  FMUL R56, R78.reuse, R60 ;  /* 0x0000003c4e387220 */ /* 0x040fe20000400000 */
[----:B------:R-:W-:Y:S02]  /*7e70*/  HADD2.F32 R2, -RZ, R144.H1_H1 ;  /* 0x30000090ff027230 */ /* 0x000fe40000004100 */
[C---:B------:R-:W-:Y:S01]  /*7e80*/  FMUL R57, R78.reuse, R61 ;  /* 0x0000003d4e397220 */ /* 0x040fe20000400000 */
[--C-:B------:R-:W-:Y:S01]  /*7e90*/  HADD2.F32 R83, -RZ, R145.reuse.H0_H0 ;  /* 0x20000091ff537230 */ /* 0x100fe20000004100 */
[----:B------:R-:W-:Y:S01]  /*7ea0*/  F2FP.F16.F32.PACK_AB R118, R45, R44 ;  /* 0x0000002c2d76723e */ /* 0x000fe200000000ff */
[C---:B------:R-:W-:Y:S01]  /*7eb0*/  FMUL R58, R78.reuse, R62 ;  /* 0x0000003e4e3a7220 */ /* 0x040fe20000400000 */
[----:B------:R-:W-:Y:S01]  /*7ec0*/  F2FP.F16.F32.PACK_AB R119, R51, R46 ;  /* 0x0000002e3377723e */ /* 0x000fe200000000ff */
[C---:B------:R-:W-:Y:S01]  /*7ed0*/  FFMA R59, R81.reuse, R0, R59 ;  /* 0x00000000513b7223 */ /* 0x040fe2000000003b */
[C---:B------:R-:W-:Y:S01]  /*7ee0*/  FFMA R56, R81.reuse, R3, R56 ;  /* 0x0000000351387223 */ /* 0x040fe20000000038 */
[----:B------:R-:W-:Y:S02]  /*7ef0*/  HADD2.F32 R0, -RZ, R145.H1_H1 ;  /* 0x30000091ff007230 */ /* 0x000fe40000004100 */
[C---:B------:R-:W-:Y:S01]  /*7f00*/  FFMA R57, R81.reuse, R2, R57 ;  /* 0x0000000251397223 */ /* 0x040fe20000000039 */
[----:B------:R1:W-:Y:S01]  /*7f10*/  STS.128 [R182+0x4400], R116 ;  /* 0x00440074b6007388 */ /* 0x0003e20000000c00 */
[C---:B------:R-:W-:Y:S01]  /*7f20*/  FMUL R63, R78.reuse, R63 ;  /* 0x0000003f4e3f7220 */ /* 0x040fe20000400000 */
[--C-:B------:R-:W-:Y:S02]  /*7f30*/  HADD2.F32 R3, -RZ, R146.reuse.H0_H0 ;  /* 0x20000092ff037230 */ /* 0x100fe40000004100 */
[C---:B------:R-:W-:Y:S01]  /*7f40*/  FFMA R58, R81.reuse, R83, R58 ;  /* 0x00000053513a7223 */ /* 0x040fe2000000003a */
        /* <DEDUP_REMOVED lines=8> */
[----:B---3--:R-:W-:Y:S01]  /*7fd0*/  F2FP.F16.F32.PACK_AB R124, R49, R48 ;  /* 0x00000030317c723e */ /* 0x008fe200000000ff */
[----:B------:R-:W-:Y:S01]  /*7fe0*/  FFMA R60, R81, R3, R60 ;  /* 0x00000003513c7223 */ /* 0x000fe2000000003c */
[----:B------:R-:W-:Y:S01]  /*7ff0*/  F2FP.F16.F32.PACK_AB R125, R55, R50 ;  /* 0x00000032377d723e */ /* 0x000fe200000000ff */
[----:B------:R-:W-:Y:S01]  /*8000*/  FFMA R61, R81, R2, R61 ;  /* 0x00000002513d7223 */ /* 0x000fe2000000003d */
[----:B------:R-:W-:Y:S01]  /*8010*/  F2FP.F16.F32.PACK_AB R126, R53, R52 ;  /* 0x00000034357e723e */ /* 0x000fe200000000ff */
[----:B------:R-:W-:Y:S01]  /*8020*/  FFMA R62, R81, R83, R62 ;  /* 0x00000053513e7223 */ /* 0x000fe2000000003e */
[----:B------:R-:W-:Y:S01]  /*8030*/  F2FP.F16.F32.PACK_AB R127, R59, R54 ;  /* 0x000000363b7f723e */ /* 0x000fe200000000ff */
[----:B------:R-:W-:Y:S01]  /*8040*/  FFMA R67, R81, R82, R67 ;  /* 0x0000005251437223 */ /* 0x000fe20000000043 */
[----:B----4-:R-:W-:Y:S02]  /*8050*/  F2FP.F16.F32.PACK_AB R132, R57, R56 ;  /* 0x000000383984723e */ /* 0x010fe400000000ff */
[----:B------:R-:W-:Y:S01]  /*8060*/  F2FP.F16.F32.PACK_AB R133, R63, R58 ;  /* 0x0000003a3f85723e */ /* 0x000fe200000000ff */
[----:B------:R1:W-:Y:S01]  /*8070*/  STS.128 [R174+0x4400], R124 ;  /* 0x0044007cae007388 */ /* 0x0003e20000000c00 */
[----:B------:R-:W-:Y:S02]  /*8080*/  F2FP.F16.F32.PACK_AB R134, R61, R60 ;  /* 0x0000003c3d86723e */ /* 0x000fe400000000ff */
[----:B------:R-:W-:Y:S02]  /*8090*/  F2FP.F16.F32.PACK_AB R135, R67, R62 ;  /* 0x0000003e4387723e */ /* 0x000fe400000000ff */
[----:B------:R-:W-:Y:S02]  /*80a0*/  LEA R0, R101, UR48, 0x3 ;  /* 0x0000003065007c11 */ /* 0x000fe4000f8e18ff */
[----:B------:R-:W-:Y:S01]  /*80b0*/  @P6 SHF.L.U32 R3, R167, 0x1f, RZ ;  /* 0x0000001fa7036819 */ /* 0x000fe200000006ff */
        /* <DEDUP_REMOVED lines=9> */
[----:B------:R-:W-:Y:S02]  /*8150*/  UIADD3 UR8, UP0, UPT, UR52, 0x680, URZ ;  /* 0x0000068034087890 */ /* 0x000fe4000ff1e0ff */
[----:B------:R-:W-:Y:S02]  /*8160*/  UIADD3 UR5, UPT, UPT, UR41, 0x40, URZ ;  /* 0x0000004029057890 */ /* 0x000fe4000fffe0ff */
[----:B------:R-:W-:Y:S02]  /*8170*/  UIADD3 UR4, UPT, UPT, UR48, 0x4400, URZ ;  /* 0x0000440030047890 */ /* 0x000fe4000fffe0ff */
[----:B------:R-:W-:Y:S01]  /*8180*/  UIADD3.X UR9, UPT, UPT, URZ, UR53, URZ, UP0, !UPT ;  /* 0x00000035ff097290 */ /* 0x000fe200087fe4ff */
[----:B------:R-:W-:Y:S01]  /*8190*/  UMOV UR6, UR42 ;  /* 0x0000002a00067c82 */ /* 0x000fe20008000000 */
[----:B------:R-:W-:Y:S07]  /*81a0*/  UMOV UR7, UR36 ;  /* 0x0000002400077c82 */ /* 0x000fee0008000000 */
[----:B------:R2:W-:Y:S01]  /*81b0*/  UTMASTG.3D [UR4], [UR8] ;  /* 0x00000004080073b5 */ /* 0x0005e20008010000 */
[----:B------:R0:W-:Y:S01]  /*81c0*/  UTMACMDFLUSH ;  /* 0x00000000000079b7 */ /* 0x0001e20000000000 */
[----:B--2---:R-:W-:Y:S04]  /*81d0*/  DEPBAR.LE SB0, 0x1 ;  /* 0x000080400000791a */ /* 0x004fe80000000000 */
.L_x_108:
[----:B------:R-:W-:Y:S05]  /*81e0*/  BSYNC.RECONVERGENT B0 ;  /* 0x0000000000007941 */ /* 0x000fea0003800200 */
.L_x_107:
[----:B------:R-:W-:Y:S01]  /*81f0*/  BAR.SYNC.DEFER_BLOCKING 0x1, 0x80 ;  /* 0x0042000000007b1d */ /* 0x000fe20000010000 */
[----:B------:R-:W-:Y:S04]  /*8200*/  UIADD3 UR40, UPT, UPT, UR51, 0x1, URZ ;  /* 0x0000000133287890 */ /* 0x000fe8000fffe0ff */
[----:B------:R-:W-:Y:S04]  /*8210*/  UISETP.NE.AND UP0, UPT, UR40, 0x4, UPT ;  /* 0x000000042800788c */ /* 0x000fe8000bf05270 */
[----:B------:R-:W-:Y:S01]  /*8220*/  USEL UR40, UR40, URZ, UP0 ;  /* 0x000000ff28287287 */ /* 0x000fe20008000000 */
[----:B------:R2:W-:Y:S01]  /*8230*/  @P6 SYNCS.ARRIVE.TRANS64.RED.A1T0 RZ, [R85+URZ], RZ ;  /* 0x000000ff55ff69a7 */ /* 0x0005e200081004ff */
[----:B------:R-:W-:Y:S01]  /*8240*/  BSSY B1, `(.L_x_109) ;  /* 0x0000020000017945 */ /* 0x000fe20003800000 */
[----:B------:R-:W3:Y:S02]  /*8250*/  @P6 SYNCS.PHASECHK.TRANS64.TRYWAIT P0, [R0+URZ+0x60], R3 ;  /* 0x00006003000065a7 */ /* 0x000ee400080011ff */
[----:B---3--:R-:W-:Y:S01]  /*8260*/  @P6 SEL R103, RZ, 0x1, !P0 ;  /* 0x00000001ff676807 */ /* 0x008fe20004000000 */
[----:B--2---:R-:W-:Y:S06]  /*8270*/  @!P6 BRA `(.L_x_110) ;  /* 0x000000000070e947 */ /* 0x004fec0003800000 */
        /* <DEDUP_REMOVED lines=9> */
[----:B------:R-:W-:Y:S04]  /*8310*/  SHF.L.U32 R7, R167, 0x1f, RZ ;  /* 0x0000001fa7077819 */ /* 0x000fe800000006ff */
[----:B------:R-:W2:Y:S02]  /*8320*/  SYNCS.PHASECHK.TRANS64.TRYWAIT P0, [R0+URZ+0x60], R7 ;  /* 0x00006007000075a7 */ /* 0x000ea400080011ff */
[----:B--2---:R-:W-:Y:S05]  /*8330*/  @!P0 BRA `(.L_x_113) ;  /* 0x0000003400488947 */ /* 0x004fea0003800000 */
.L_x_112:
[----:B------:R-:W-:Y:S05]  /*8340*/  BSYNC B0 ;  /* 0x0000000000007941 */ /* 0x000fea0003800000 */
.L_x_111:
        /* <DEDUP_REMOVED lines=15> */
.L_x_110:
[----:B------:R-:W-:Y:S05]  /*8440*/  BSYNC B1 ;  /* 0x0000000000017941 */ /* 0x000fea0003800000 */
.L_x_109:
        /* <DEDUP_REMOVED lines=21> */
.L_x_114:
[----:B------:R-:W-:Y:S05]  /*85a0*/  WARPSYNC.ALL ;  /* 0x0000000000007948 */ /* 0x000fea0003800000 */
[----:B------:R-:W-:Y:S01]  /*85b0*/  R2UR UR4, R80 ;  /* 0x00000000500472ca */ /* 0x000fe200000e0000 */
[--C-:B----4-:R-:W-:Y:S01]  /*85c0*/  HADD2.F32 R82, -RZ, R88.reuse.H0_H0 ;  /* 0x20000058ff527230 */ /* 0x110fe20000004100 */
[----:B------:R-:W-:Y:S01]  /*85d0*/  ISETP.NE.AND P6, PT, R176, RZ, PT ;  /* 0x000000ffb000720c */ /* 0x000fe20003fc5270 */
[----:B------:R-:W-:Y:S01]  /*85e0*/  HADD2.F32 R83, -RZ, R88.H1_H1 ;  /* 0x30000058ff537230 */ /* 0x000fe20000004100 */
[----:B------:R-:W-:Y:S01]  /*85f0*/  MOV R3, UR40 ;  /* 0x0000002800037c02 */ /* 0x000fe20008000f00 */
[----:B------:R-:W-:Y:S01]  /*8600*/  BSSY.RECONVERGENT B0, `(.L_x_115) ;  /* 0x0000100000007945 */ /* 0x000fe20003800200 */
[----:B------:R-:W-:Y:S02]  /*8610*/  MOV R84, UR37 ;  /* 0x0000002500547c02 */ /* 0x000fe40008000f00 */
[----:B------:R-:W-:Y:S05]  /*8620*/  ISETP.NE.AND P0, PT, R170, RZ, PT ;  /* 0x000000ffaa00720c */ /* 0x000fea0003f05270 */
[----:B------:R-:W3:Y:S02]  /*8630*/  LDTM.x64 R4, tmem[UR4+0x80] ;  /* 0x00008004000479ee */ /* 0x000ee40008340000 */
[----:B------:R-:W-:Y:S04]  /*8640*/  @P6 LEA R3, R3, UR48, 0x3 ;  /* 0x0000003003036c11 */ /* 0x000fe8000f8e18ff */
[----:B------:R-:W-:Y:S04]  /*8650*/  @P6 IADD3 R3, PT, PT, R3, 0x80, RZ ;  /* 0x0000008003036810 */ /* 0x000fe80007ffe0ff */
[----:B------:R-:W-:Y:S01]  /*8660*/  @P6 PRMT R84, R84, 0x654, R3 ;  /* 0x0000065454546816 */ /* 0x000fe20000000003 */
[C---:B---3--:R-:W-:Y:S01]  /*8670*/  FMUL R0, R78.reuse, R4 ;  /* 0x000000044e007220 */ /* 0x048fe20000400000 */
[C---:B------:R-:W-:Y:S01]  /*8680*/  FMUL R3, R78.reuse, R6 ;  /* 0x000000064e037220 */ /* 0x040fe20000400000 */
[C---:B------:R-:W-:Y:S01]  /*8690*/  FMUL R4, R78.reuse, R8 ;  /* 0x000000084e047220 */ /* 0x040fe20000400000 */
[C---:B------:R-:W-:Y:S01]  /*86a0*/  FMUL R6, R78.reuse, R10 ;  /* 0x0000000a4e067220 */ /* 0x040fe20000400000 */
[C---:B------:R-:W-:Y:S01]  /*86b0*/  FFMA R0, R81.reuse, R82, R0 ;  /* 0x0000005251007223 */ /* 0x040fe20000000000 */
[C---:B------:R-:W-:Y:S01]  /*86c0*/  FMUL R8, R78.reuse, R12 ;  /* 0x0000000c4e087220 */ /* 0x040fe20000400000 */
        /* <DEDUP_REMOVED lines=38> */
[--C-:B------:R-:W-:Y:S02]  /*8930*/  HADD2.F32 R64, -RZ, R89.reuse.H0_H0 ;  /* 0x20000059ff407230 */ /* 0x100fe40000004100 */
[C---:B------:R-:W-:Y:S01]  /*8940*/  FMUL R49, R78.reuse, R53 ;  /* 0x000000354e317220 */ /* 0x040fe20000400000 */
[C---:B------:R-:W-:Y:S01]  /*8950*/  FMUL R62, R78.reuse, R66 ;  /* 0x000000424e3e7220 */ /* 0x040fe20000400000 */
[----:B------:R-:W-:Y:S02]  /*8960*/  HADD2.F32 R66, -RZ, R89.H1_H1 ;  /* 0x30000059ff427230 */ /* 0x000fe40000004100 */
[C---:B------:R-:W-:Y:S01]  /*8970*/  FMUL R53, R78.reuse, R57 ;  /* 0x000000394e357220 */ /* 0x040fe20000400000 */
[C---:B------:R-:W-:Y:S01]  /*8980*/  FMUL R7, R78.reuse, R7 ;  /* 0x000000074e077220 */ /* 0x040fe20000400000 */
[C---:B------:R-:W-:Y:S01]  /*8990*/  FMUL R57, R78.reuse, R61 ;  /* 0x0000003d4e397220 */ /* 0x040fe20000400000 */
[----:B------:R-:W-:Y:S01]  /*89a0*/  FMUL R61, R78, R65 ;  /* 0x000000414e3d7220 */ /* 0x000fe20000400000 */
[--C-:B------:R-:W-:Y:S02]  /*89b0*/  HADD2.F32 R65, -RZ, R90.reuse.H0_H0 ;  /* 0x2000005aff417230 */ /* 0x100fe40000004100 */
[C---:B------:R-:W-:Y:S01]  /*89c0*/  FFMA R2, R81.reuse, R83, R2 ;  /* 0x0000005351027223 */ /* 0x040fe20000000002 */
[C---:B------:R-:W-:Y:S01]  /*89d0*/  FFMA R3, R81.reuse, R64, R3 ;  /* 0x0000004051037223 */ /* 0x040fe20000000003 */
[----:B------:R-:W-:Y:S02]  /*89e0*/  HADD2.F32 R64, -RZ, R90.H1_H1 ;  /* 0x3000005aff407230 */ /* 0x000fe40000004100 */
[C---:B------:R-:W-:Y:S01]  /*89f0*/  FFMA R7, R81.reuse, R66, R7 ;  /* 0x0000004251077223 */ /* 0x040fe20000000007 */
[----:B------:R-:W-:Y:S01]  /*8a00*/  FFMA R4, R81, R65, R4 ;  /* 0x0000004151047223 */ /* 0x000fe20000000004 */
[--C-:B------:R-:W-:Y:S01]  /*8a10*/  HADD2.F32 R65, -RZ, R91.reuse.H0_H0 ;  /* 0x2000005bff417230 */ /* 0x100fe20000004100 */
[----:B-1----:R-:W-:Y:S01]  /*8a20*/  F2FP.F16.F32.PACK_AB R92, R2, R0 ;  /* 0x00000000025c723e */ /* 0x002fe200000000ff */
[----:B------:R-:W-:Y:S01]  /*8a30*/  HADD2.F32 R0, -RZ, R91.H1_H1 ;  /* 0x3000005bff007230 */ /* 0x000fe20000004100 */
[----:B------:R-:W-:Y:S01]  /*8a40*/  F2FP.F16.F32.PACK_AB R93, R7, R3 ;  /* 0x00000003075d723e */ /* 0x000fe200000000ff */
[--C-:B--2---:R-:W-:Y:S02]  /*8a50*/  HADD2.F32 R3, -RZ, R96.reuse.H0_H0 ;  /* 0x20000060ff037230 */ /* 0x104fe40000004100 */
[C---:B------:R-:W-:Y:S01]  /*8a60*/  FMUL R11, R78.reuse, R11 ;  /* 0x0000000b4e0b7220 */ /* 0x040fe20000400000 */
[----:B------:R-:W-:Y:S02]  /*8a70*/  HADD2.F32 R2, -RZ, R96.H1_H1 ;  /* 0x30000060ff027230 */ /* 0x000fe40000004100 */
[C---:B------:R-:W-:Y:S01]  /*8a80*/  FFMA R5, R81.reuse, R64, R5 ;  /* 0x0000004051057223 */ /* 0x040fe20000000005 */
[C---:B------:R-:W-:Y:S01]  /*8a90*/  FFMA R6, R81.reuse, R65, R6 ;  /* 0x0000004151067223 */ /* 0x040fe20000000006 */
[C---:B------:R-:W-:Y:S01]  /*8aa0*/  FFMA R11, R81.reuse, R0, R11 ;  /* 0x00000000510b7223 */ /* 0x040fe2000000000b */
[--C-:B------:R-:W-:Y:S02]  /*8ab0*/  HADD2.F32 R0, -RZ, R97.reuse.H0_H0 ;  /* 0x20000061ff007230 */ /* 0x100fe40000004100 */
[C---:B------:R-:W-:Y:S01]  /*8ac0*/  FFMA R8, R81.reuse, R3, R8 ;  /* 0x0000000351087223 */ /* 0x040fe20000000008 */
[--C-:B------:R-:W-:Y:S02]  /*8ad0*/  HADD2.F32 R3, -RZ, R98.reuse.H0_H0 ;  /* 0x20000062ff037230 */ /* 0x100fe40000004100 */
[C---:B------:R-:W-:Y:S01]  /*8ae0*/  FFMA R9, R81.reuse, R2, R9 ;  /* 0x0000000251097223 */ /* 0x040fe20000000009 */
[----:B------:R-:W-:Y:S02]  /*8af0*/  HADD2.F32 R2, -RZ, R97.H1_H1 ;  /* 0x30000061ff027230 */ /* 0x000fe40000004100 */
[C---:B------:R-:W-:Y:S01]  /*8b00*/  FMUL R15, R78.reuse, R15 ;  /* 0x0000000f4e0f7220 */ /* 0x040fe20000400000 */
[----:B------:R-:W-:Y:S01]  /*8b10*/  FFMA R10, R81, R0, R10 ;  /* 0x00000000510a7223 */ /* 0x000fe2000000000a */
[----:B------:R-:W-:Y:S01]  /*8b20*/  HADD2.F32 R0, -RZ, R98.H1_H1 ;  /* 0x30000062ff007230 */ /* 0x000fe20000004100 */
[----:B------:R-:W-:Y:S01]  /*8b30*/  F2FP.F16.F32.PACK_AB R94, R5, R4 ;  /* 0x00000004055e723e */ /* 0x000fe200000000ff */
[--C-:B------:R-:W-:Y:S02]  /*8b40*/  HADD2.F32 R5, -RZ, R104.reuse.H0_H0 ;  /* 0x20000068ff057230 */ /* 0x100fe40000004100 */
[C---:B------:R-:W-:Y:S01]  /*8b50*/  FFMA R15, R81.reuse, R2, R15 ;  /* 0x00000002510f7223 */ /* 0x040fe2000000000f */
[--C-:B------:R-:W-:Y:S02]  /*8b60*/  HADD2.F32 R2, -RZ, R99.reuse.H1_H1 ;  /* 0x30000063ff027230 */ /* 0x100fe40000004100 */
[C---:B------:R-:W-:Y:S01]  /*8b70*/  FFMA R12, R81.reuse, R3, R12 ;  /* 0x00000003510c7223 */ /* 0x040fe2000000000c */
[----:B------:R-:W-:Y:S02]  /*8b80*/  HADD2.F32 R3, -RZ, R99.H0_H0 ;  /* 0x20000063ff037230 */ /* 0x000fe40000004100 */
[C---:B------:R-:W-:Y:S01]  /*8b90*/  FMUL R19, R78.reuse, R19 ;  /* 0x000000134e137220 */ /* 0x040fe20000400000 */
[----:B------:R-:W-:Y:S02]  /*8ba0*/  HADD2.F32 R4, -RZ, R107.H1_H1 ;  /* 0x3000006bff047230 */ /* 0x000fe40000004100 */
[C---:B------:R-:W-:Y:S01]  /*8bb0*/  FFMA R13, R81.reuse, R0, R13 ;  /* 0x00000000510d7223 */ /* 0x040fe2000000000d */
[----:B------:R-:W-:Y:S02]  /*8bc0*/  HADD2.F32 R0, -RZ, R104.H1_H1 ;  /* 0x30000068ff007230 */ /* 0x000fe40000004100 */
[C---:B------:R-:W-:Y:S01]  /*8bd0*/  FFMA R14, R81.reuse, R3, R14 ;  /* 0x00000003510e7223 */ /* 0x040fe2000000000e */
[--C-:B------:R-:W-:Y:S02]  /*8be0*/  HADD2.F32 R3, -RZ, R106.reuse.H0_H0 ;  /* 0x2000006aff037230 */ /* 0x100fe40000004100 */
[C---:B------:R-:W-:Y:S01]  /*8bf0*/  FFMA R19, R81.reuse, R2, R19 ;  /* 0x0000000251137223 */ /* 0x040fe20000000013 */
[----:B------:R-:W-:Y:S02]  /*8c00*/  HADD2.F32 R2, -RZ, R105.H0_H0 ;  /* 0x20000069ff027230 */ /* 0x000fe40000004100 */
[C---:B------:R-:W-:Y:S01]  /*8c10*/  FFMA R16, R81.reuse, R5, R16 ;  /* 0x0000000551107223 */ /* 0x040fe20000000010 */
[----:B------:R-:W-:Y:S02]  /*8c20*/  HADD2.F32 R5, -RZ, R107.H0_H0 ;  /* 0x2000006bff057230 */ /* 0x000fe40000004100 */
[C---:B------:R-:W-:Y:S01]  /*8c30*/  FFMA R17, R81.reuse, R0, R17 ;  /* 0x0000000051117223 */ /* 0x040fe20000000011 */
[----:B------:R-:W-:Y:S02]  /*8c40*/  HADD2.F32 R0, -RZ, R105.H1_H1 ;  /* 0x30000069ff007230 */ /* 0x000fe40000004100 */
[C---:B------:R-:W-:Y:S01]  /*8c50*/  FMUL R23, R78.reuse, R23 ;  /* 0x000000174e177220 */ /* 0x040fe20000400000 */
[C---:B------:R-:W-:Y:S01]  /*8c60*/  FFMA R18, R81.reuse, R2, R18 ;  /* 0x0000000251127223 */ /* 0x040fe20000000012 */
[----:B------:R-:W-:Y:S02]  /*8c70*/  HADD2.F32 R2, -RZ, R106.H1_H1 ;  /* 0x3000006aff027230 */ /* 0x000fe40000004100 */
[C---:B------:R-:W-:Y:S01]  /*8c80*/  FMUL R27, R78.reuse, R27 ;  /* 0x0000001b4e1b7220 */ /* 0x040fe20000400000 */
[C---:B------:R-:W-:Y:S01]  /*8c90*/  FFMA R23, R81.reuse, R0, R23 ;  /* 0x0000000051177223 */ /* 0x040fe20000000017 */
[----:B------:R-:W-:Y:S02]  /*8ca0*/  HADD2.F32 R0, -RZ, R112.H0_H0 ;  /* 0x20000070ff007230 */ /* 0x000fe40000004100 */
[C---:B------:R-:W-:Y:S01]  /*8cb0*/  FFMA R20, R81.reuse, R3, R20 ;  /* 0x0000000351147223 */ /* 0x040fe20000000014 */
[----:B------:R-:W-:Y:S02]  /*8cc0*/  HADD2.F32 R3, -RZ, R114.H0_H0 ;  /* 0x20000072ff037230 */ /* 0x000fe40000004100 */
[C---:B------:R-:W-:Y:S01]  /*8cd0*/  FFMA R21, R81.reuse, R2, R21 ;  /* 0x0000000251157223 */ /* 0x040fe20000000015 */
[C---:B------:R-:W-:Y:S01]  /*8ce0*/  FFMA R22, R81.reuse, R5, R22 ;  /* 0x0000000551167223 */ /* 0x040fe20000000016 */
[C---:B------:R-:W-:Y:S01]  /*8cf0*/  FFMA R27, R81.reuse, R4, R27 ;  /* 0x00000004511b7223 */ /* 0x040fe2000000001b */
[C---:B------:R-:W-:Y:S01]  /*8d00*/  FFMA R24, R81.reuse, R0, R24 ;  /* 0x0000000051187223 */ /* 0x040fe20000000018 */
[----:B------:R-:W-:Y:S02]  /*8d10*/  HADD2.F32 R2, -RZ, R112.H1_H1 ;  /* 0x30000070ff027230 */ /* 0x000fe40000004100 */
[C---:B------:R-:W-:Y:S01]  /*8d20*/  FMUL R31, R78.reuse, R31 ;  /* 0x0000001f4e1f7220 */ /* 0x040fe20000400000 */
[----:B------:R-:W-:Y:S02]  /*8d30*/  HADD2.F32 R0, -RZ, R113.H0_H0 ;  /* 0x20000071ff007230 */ /* 0x000fe40000004100 */
[C---:B------:R-:W-:Y:S01]  /*8d40*/  FMUL R35, R78.reuse, R35 ;  /* 0x000000234e237220 */ /* 0x040fe20000400000 */
[----:B------:R-:W-:Y:S02]  /*8d50*/  HADD2.F32 R5, -RZ, R115.H0_H0 ;  /* 0x20000073ff057230 */ /* 0x000fe40000004100 */
[C---:B------:R-:W-:Y:S01]  /*8d60*/  FFMA R25, R81.reuse, R2, R25 ;  /* 0x0000000251197223 */ /* 0x040fe20000000019 */
[----:B------:R-:W-:Y:S02]  /*8d70*/  HADD2.F32 R2, -RZ, R114.H1_H1 ;  /* 0x30000072ff027230 */ /* 0x000fe40000004100 */
[----:B------:R-:W-:Y:S01]  /*8d80*/  FFMA R26, R81, R0, R26 ;  /* 0x00000000511a7223 */ /* 0x000fe2000000001a */
[----:B------:R-:W-:Y:S02]  /*8d90*/  HADD2.F32 R0, -RZ, R113.H1_H1 ;  /* 0x30000071ff007230 */ /* 0x000fe40000004100 */
[C---:B------:R-:W-:Y:S01]  /*8da0*/  FMUL R39, R78.reuse, R39 ;  /* 0x000000274e277220 */ /* 0x040fe20000400000 */
[----:B------:R-:W-:Y:S01]  /*8db0*/  HADD2.F32 R4, -RZ, R115.H1_H1 ;  /* 0x30000073ff047230 */ /* 0x000fe20000004100 */
[----:B------:R-:W-:Y:S01]  /*8dc0*/  F2FP.F16.F32.PACK_AB R95, R11, R6 ;  /* 0x000000060b5f723e */ /* 0x000fe200000000ff */
[C---:B------:R-:W-:Y:S01]  /*8dd0*/  FMUL R43, R78.reuse, R43 ;  /* 0x0000002b4e2b7220 */ /* 0x040fe20000400000 */
[C---:B------:R-:W-:Y:S01]  /*8de0*/  FFMA R31, R81.reuse, R0, R31 ;  /* 0x00000000511f7223 */ /* 0x040fe2000000001f */
[--C-:B------:R-:W-:Y:S02]  /*8df0*/  HADD2.F32 R0, -RZ, R120.reuse.H0_H0 ;  /* 0x20000078ff007230 */ /* 0x100fe40000004100 */
[C---:B------:R-:W-:Y:S01]  /*8e00*/  FFMA R28, R81.reuse, R3, R28 ;  /* 0x00000003511c7223 */ /* 0x040fe2000000001c */
[----:B------:R1:W-:Y:S01]  /*8e10*/  STS.128 [R178+UR48+0x8400], R92 ;  /* 0x0084005cb2007988 */ /* 0x0003e20008000c30 */
[C---:B------:R-:W-:Y:S01]  /*8e20*/  FFMA R29, R81.reuse, R2, R29 ;  /* 0x00000002511d7223 */ /* 0x040fe2000000001d */
[C---:B------:R-:W-:Y:S01]  /*8e30*/  FFMA R30, R81.reuse, R5, R30 ;  /* 0x00000005511e7223 */ /* 0x040fe2000000001e */
[C---:B------:R-:W-:Y:S01]  /*8e40*/  FFMA R35, R81.reuse, R4, R35 ;  /* 0x0000000451237223 */ /* 0x040fe20000000023 */
[----:B------:R-:W-:Y:S02]  /*8e50*/  HADD2.F32 R2, -RZ, R120.H1_H1 ;  /* 0x30000078ff027230 */ /* 0x000fe40000004100 */
[----:B------:R-:W-:Y:S01]  /*8e60*/  FFMA R32, R81, R0, R32 ;  /* 0x0000000051207223 */ /* 0x000fe20000000020 */
[--C-:B------:R-:W-:Y:S01]  /*8e70*/  HADD2.F32 R3, -RZ, R121.reuse.H0_H0 ;  /* 0x20000079ff037230 */ /* 0x100fe20000004100 */
[----:B------:R-:W-:Y:S01]  /*8e80*/  F2FP.F16.F32.PACK_AB R8, R9, R8 ;  /* 0x000000080908723e */ /* 0x000fe200000000ff */
[----:B------:R-:W-:Y:S02]  /*8e90*/  HADD2.F32 R0, -RZ, R121.H1_H1 ;  /* 0x30000079ff007230 */ /* 0x000fe40000004100 */
[C---:B------:R-:W-:Y:S01]  /*8ea0*/  FFMA R33, R81.reuse, R2, R33 ;  /* 0x0000000251217223 */ /* 0x040fe20000000021 */
[--C-:B------:R-:W-:Y:S02]  /*8eb0*/  HADD2.F32 R5, -RZ, R123.reuse.H0_H0 ;  /* 0x2000007bff057230 */ /* 0x100fe40000004100 */
[C---:B------:R-:W-:Y:S01]  /*8ec0*/  FFMA R34, R81.reuse, R3, R34 ;  /* 0x0000000351227223 */ /* 0x040fe20000000022 */
[--C-:B------:R-:W-:Y:S02]  /*8ed0*/  HADD2.F32 R3, -RZ, R122.reuse.H0_H0 ;  /* 0x2000007aff037230 */ /* 0x100fe40000004100 */
[----:B------:R-:W-:Y:S01]  /*8ee0*/  FFMA R39, R81, R0, R39 ;  /* 0x0000000051277223 */ /* 0x000fe20000000027 */
[----:B------:R-:W-:Y:S01]  /*8ef0*/  HADD2.F32 R0, -RZ, R122.H1_H1 ;  /* 0x3000007aff007230 */ /* 0x000fe20000004100 */
[----:B------:R-:W-:Y:S01]  /*8f00*/  F2FP.F16.F32.PACK_AB R9, R15, R10 ;  /* 0x0000000a0f09723e */ /* 0x000fe200000000ff */
[----:B------:R-:W-:Y:S02]  /*8f10*/  HADD2.F32 R2, -RZ, R123.H1_H1 ;  /* 0x3000007bff027230 */ /* 0x000fe40000004100 */
[C---:B------:R-:W-:Y:S01]  /*8f20*/  FFMA R36, R81.reuse, R3, R36 ;  /* 0x0000000351247223 */ /* 0x040fe20000000024 */
[--C-:B------:R-:W-:Y:S02]  /*8f30*/  HADD2.F32 R3, -RZ, R129.reuse.H0_H0 ;  /* 0x20000081ff037230 */ /* 0x100fe40000004100 */
[C---:B------:R-:W-:Y:S01]  /*8f40*/  FFMA R37, R81.reuse, R0, R37 ;  /* 0x0000000051257223 */ /* 0x040fe20000000025 */
[C---:B------:R-:W-:Y:S01]  /*8f50*/  FFMA R38, R81.reuse, R5, R38 ;  /* 0x0000000551267223 */ /* 0x040fe20000000026 */
[--C-:B------:R-:W-:Y:S02]  /*8f60*/  HADD2.F32 R0, -RZ, R128.reuse.H0_H0 ;  /* 0x20000080ff007230 */ /* 0x100fe40000004100 */
[----:B------:R-:W-:Y:S01]  /*8f70*/  FFMA R43, R81, R2, R43 ;  /* 0x00000002512b7223 */ /* 0x000fe2000000002b */
[----:B------:R-:W-:Y:S01]  /*8f80*/  HADD2.F32 R2, -RZ, R128.H1_H1 ;  /* 0x30000080ff027230 */ /* 0x000fe20000004100 */
[----:B------:R-:W-:Y:S01]  /*8f90*/  F2FP.F16.F32.PACK_AB R10, R13, R12 ;  /* 0x0000000c0d0a723e */ /* 0x000fe200000000ff */
[C---:B------:R-:W-:Y:S01]  /*8fa0*/  FMUL R47, R78.reuse, R47 ;  /* 0x0000002f4e2f7220 */ /* 0x040fe20000400000 */
[----:B------:R-:W-:Y:S01]  /*8fb0*/  F2FP.F16.F32.PACK_AB R11, R19, R14 ;  /* 0x0000000e130b723e */ /* 0x000fe200000000ff */
[C---:B------:R-:W-:Y:S01]  /*8fc0*/  FFMA R40, R81.reuse, R0, R40 ;  /* 0x0000000051287223 */ /* 0x040fe20000000028 */
[----:B------:R-:W-:Y:S02]  /*8fd0*/  HADD2.F32 R0, -RZ, R129.H1_H1 ;  /* 0x30000081ff007230 */ /* 0x000fe40000004100 */
[C---:B------:R-:W-:Y:S01]  /*8fe0*/  FFMA R41, R81.reuse, R2, R41 ;  /* 0x0000000251297223 */ /* 0x040fe20000000029 */
[----:B------:R-:W-:Y:S01]  /*8ff0*/  FFMA R42, R81, R3, R42 ;  /* 0x00000003512a7223 */ /* 0x000fe2000000002a */
[----:B------:R1:W-:Y:S01]  /*9000*/  STS.128 [R179+0x8400], R8 ;  /* 0x00840008b3007388 */ /* 0x0003e20000000c00 */
[--C-:B------:R-:W-:Y:S01]  /*9010*/  HADD2.F32 R3, -RZ, R130.reuse.H0_H0 ;  /* 0x20000082ff037230 */ /* 0x100fe20000004100 */
[----:B------:R-:W-:Y:S01]  /*9020*/  F2FP.F16.F32.PACK_AB R16, R17, R16 ;  /* 0x000000101110723e */ /* 0x000fe200000000ff */
[----:B------:R-:W-:Y:S01]  /*9030*/  HADD2.F32 R2, -RZ, R130.H1_H1 ;  /* 0x30000082ff027230 */ /* 0x000fe20000004100 */
[----:B------:R-:W-:Y:S01]  /*9040*/  F2FP.F16.F32.PACK_AB R17, R23, R18 ;  /* 0x000000121711723e */ /* 0x000fe200000000ff */
[----:B------:R-:W-:Y:S01]  /*9050*/  FFMA R47, R81, R0, R47 ;  /* 0x00000000512f7223 */ /* 0x000fe2000000002f */
[--C-:B------:R-:W-:Y:S01]  /*9060*/  HADD2.F32 R5, -RZ, R131.reuse.H0_H0 ;  /* 0x20000083ff057230 */ /* 0x100fe20000004100 */
[----:B------:R-:W-:Y:S01]  /*9070*/  F2FP.F16.F32.PACK_AB R18, R21, R20 ;  /* 0x000000141512723e */ /* 0x000fe200000000ff */
[----:B------:R-:W-:Y:S01]  /*9080*/  HADD2.F32 R0, -RZ, R131.H1_H1 ;  /* 0x30000083ff007230 */ /* 0x000fe20000004100 */
[----:B------:R-:W-:Y:S01]  /*9090*/  F2FP.F16.F32.PACK_AB R19, R27, R22 ;  /* 0x000000161b13723e */ /* 0x000fe200000000ff */
[C---:B------:R-:W-:Y:S01]  /*90a0*/  FMUL R51, R78.reuse, R51 ;  /* 0x000000334e337220 */ /* 0x040fe20000400000 */
[C---:B------:R-:W-:Y:S01]  /*90b0*/  FFMA R44, R81.reuse, R3, R44 ;  /* 0x00000003512c7223 */ /* 0x040fe2000000002c */
[C---:B------:R-:W-:Y:S01]  /*90c0*/  FFMA R45, R81.reuse, R2, R45 ;  /* 0x00000002512d7223 */ /* 0x040fe2000000002d */
[C---:B------:R-:W-:Y:S01]  /*90d0*/  FFMA R46, R81.reuse, R5, R46 ;  /* 0x00000005512e7223 */ /* 0x040fe2000000002e */
[----:B------:R1:W-:Y:S01]  /*90e0*/  STS.128 [R177+0x8400], R16 ;  /* 0x00840010b1007388 */ /* 0x0003e20000000c00 */
[----:B------:R-:W-:Y:S01]  /*90f0*/  FFMA R51, R81, R0, R51 ;  /* 0x0000000051337223 */ /* 0x000fe20000000033 */
[--C-:B------:R-:W-:Y:S01]  /*9100*/  HADD2.F32 R3, -RZ, R136.reuse.H0_H0 ;  /* 0x20000088ff037230 */ /* 0x100fe20000004100 */
[----:B------:R-:W-:Y:S01]  /*9110*/  F2FP.F16.F32.PACK_AB R24, R25, R24 ;  /* 0x000000181918723e */ /* 0x000fe200000000ff */
[----:B------:R-:W-:Y:S01]  /*9120*/  HADD2.F32 R0, -RZ, R136.H1_H1 ;  /* 0x30000088ff007230 */ /* 0x000fe20000004100 */
[----:B------:R-:W-:Y:S01]  /*9130*/  F2FP.F16.F32.PACK_AB R25, R31, R26 ;  /* 0x0000001a1f19723e */ /* 0x000fe200000000ff */
        /* <DEDUP_REMOVED lines=16> */
[----:B------:R-:W-:Y:S01]  /*9240*/  FFMA R52, R81, R0, R52 ;  /* 0x0000000051347223 */ /* 0x000fe20000000034 */
[----:B------:R-:W-:Y:S01]  /*9250*/  F2FP.F16.F32.PACK_AB R35, R43, R38 ;  /* 0x000000262b23723e */ /* 0x000fe200000000ff */
[C---:B------:R-:W-:Y:S01]  /*9260*/  FFMA R53, R81.reuse, R2, R53 ;  /* 0x0000000251357223 */ /* 0x040fe20000000035 */
[----:B------:R-:W-:Y:S01]  /*9270*/  FFMA R54, R81, R3, R54 ;  /* 0x0000000351367223 */ /* 0x000fe20000000036 */
[----:B------:R-:W-:Y:S01]  /*9280*/  HADD2.F32 R0, -RZ, R139.H1_H1 ;  /* 0x3000008bff007230 */ /* 0x000fe20000004100 */
[----:B------:R-:W-:Y:S01]  /*9290*/  F2FP.F16.F32.PACK_AB R40, R41, R40 ;  /* 0x000000282928723e */ /* 0x000fe200000000ff */
[----:B------:R1:W-:Y:S01]  /*92a0*/  STS.128 [R175+0x8400], R32 ;  /* 0x00840020af007388 */ /* 0x0003e20000000c00 */
[C---:B------:R-:W-:Y:S01]  /*92b0*/  FMUL R59, R78.reuse, R59 ;  /* 0x0000003b4e3b7220 */ /* 0x040fe20000400000 */
[--C-:B------:R-:W-:Y:S01]  /*92c0*/  HADD2.F32 R3, -RZ, R144.reuse.H0_H0 ;  /* 0x20000090ff037230 */ /* 0x100fe20000004100 */
[----:B------:R-:W-:Y:S01]  /*92d0*/  F2FP.F16.F32.PACK_AB R41, R47, R42 ;  /* 0x0000002a2f29723e */ /* 0x000fe200000000ff */
[----:B------:R-:W-:Y:S01]  /*92e0*/  HADD2.F32 R2, -RZ, R144.H1_H1 ;  /* 0x30000090ff027230 */ /* 0x000fe20000004100 */
[----:B------:R-:W-:Y:S01]  /*92f0*/  F2FP.F16.F32.PACK_AB R42, R45, R44 ;  /* 0x0000002c2d2a723e */ /* 0x000fe200000000ff */
[--C-:B------:R-:W-:Y:S01]  /*9300*/  HADD2.F32 R5, -RZ, R145.reuse.H0_H0 ;  /* 0x20000091ff057230 */ /* 0x100fe20000004100 */
        /* <DEDUP_REMOVED lines=8> */
[----:B------:R-:W-:Y:S01]  /*9390*/  FFMA R58, R81, R5, R58 ;  /* 0x00000005513a7223 */ /* 0x000fe2000000003a */
[----:B------:R-:W-:Y:S01]  /*93a0*/  HADD2.F32 R2, -RZ, R146.H1_H1 ;  /* 0x30000092ff027230 */ /* 0x000fe20000004100 */
[----:B------:R-:W-:Y:S01]  /*93b0*/  F2FP.F16.F32.PACK_AB R48, R49, R48 ;  /* 0x000000303130723e */ /* 0x000fe200000000ff */
[--C-:B------:R-:W-:Y:S01]  /*93c0*/  HADD2.F32 R5, -RZ, R147.reuse.H0_H0 ;  /* 0x20000093ff057230 */ /* 0x100fe20000004100 */
[----:B------:R-:W-:Y:S01]  /*93d0*/  F2FP.F16.F32.PACK_AB R49, R55, R50 ;  /* 0x000000323731723e */ /* 0x000fe200000000ff */
[----:B------:R-:W-:Y:S02]  /*93e0*/  HADD2.F32 R4, -RZ, R147.H1_H1 ;  /* 0x30000093ff047230 */ /* 0x000fe40000004100 */
[----:B------:R-:W-:Y:S01]  /*93f0*/  FFMA R63, R81, R0, R63 ;  /* 0x00000000513f7223 */ /* 0x000fe2000000003f */
[----:B------:R-:W-:Y:S01]  /*9400*/  FMUL R67, R78, R67 ;  /* 0x000000434e437220 */ /* 0x000fe20000400000 */
[----:B------:R-:W-:Y:S01]  /*9410*/  F2FP.F16.F32.PACK_AB R50, R53, R52 ;  /* 0x000000343532723e */ /* 0x000fe200000000ff */
[----:B------:R-:W-:Y:S01]  /*9420*/  FFMA R60, R81, R3, R60 ;  /* 0x00000003513c7223 */ /* 0x000fe2000000003c */
[----:B------:R-:W-:Y:S01]  /*9430*/  F2FP.F16.F32.PACK_AB R51, R59, R54 ;  /* 0x000000363b33723e */ /* 0x000fe200000000ff */
[C---:B------:R-:W-:Y:S01]  /*9440*/  FFMA R61, R81.reuse, R2, R61 ;  /* 0x00000002513d7223 */ /* 0x040fe2000000003d */
[C---:B------:R-:W-:Y:S01]  /*9450*/  FFMA R62, R81.reuse, R5, R62 ;  /* 0x00000005513e7223 */ /* 0x040fe2000000003e */
[----:B------:R-:W-:Y:S01]  /*9460*/  FFMA R67, R81, R4, R67 ;  /* 0x0000000451437223 */ /* 0x000fe20000000043 */
[----:B------:R-:W-:Y:S01]  /*9470*/  F2FP.F16.F32.PACK_AB R56, R57, R56 ;  /* 0x000000383938723e */ /* 0x000fe200000000ff */
[----:B------:R1:W-:Y:S01]  /*9480*/  STS.128 [R174+0x8400], R48 ;  /* 0x00840030ae007388 */ /* 0x0003e20000000c00 */
[----:B------:R-:W-:Y:S02]  /*9490*/  F2FP.F16.F32.PACK_AB R57, R63, R58 ;  /* 0x0000003a3f39723e */ /* 0x000fe400000000ff */
        /* <DEDUP_REMOVED lines=22> */
.L_x_116:
[----:B------:R-:W-:Y:S05]  /*9600*/  BSYNC.RECONVERGENT B0 ;  /* 0x0000000000007941 */ /* 0x000fea0003800200 */
.L_x_115:
        /* <DEDUP_REMOVED lines=13> */
[----:B-1----:R-:W-:Y:S04]  /*96e0*/  @P1 IADD3 R9, PT, PT, R101, UR48, RZ ;  /* 0x0000003065091c10 */ /* 0x002fe8000fffe0ff */
[----:B------:R-:W-:Y:S01]  /*96f0*/  @P1 IADD3 R7, PT, PT, R102, R9, RZ ;  /* 0x0000000966071210 */ /* 0x000fe20007ffe0ff */
[--C-:B------:R-:W-:Y:S02]  /*9700*/  @P1 IMAD.IADD R5, R100, 0x1, R9.reuse ;  /* 0x0000000164051824 */ /* 0x100fe400078e0209 */
[----:B------:R-:W-:Y:S01]  /*9710*/  @P1 IMAD.IADD R2, R110, 0x1, R9 ;  /* 0x000000016e021824 */ /* 0x000fe200078e0209 */
[----:B------:R-:W-:Y:S06]  /*9720*/  @P0 BRA `(.L_x_120) ;  /* 0x00000000000c0947 */ /* 0x000fec0003800000 */
[----:B------:R-:W-:Y:S04]  /*9730*/  SHF.L.U32 R0, R167, 0x1f, RZ ;  /* 0x0000001fa7007819 */ /* 0x000fe800000006ff */
[----:B------:R-:W1:Y:S02]  /*9740*/  SYNCS.PHASECHK.TRANS64.TRYWAIT P0, [R3+URZ+0x60], R0 ;  /* 0x00006000030075a7 */ /* 0x000e6400080011ff */
[----:B-1----:R-:W-:Y:S05]  /*9750*/  @!P0 BRA `(.L_x_121) ;  /* 0x0000002000548947 */ /* 0x002fea0003800000 */
.L_x_120:
[----:B------:R-:W-:Y:S05]  /*9760*/  BSYNC B0 ;  /* 0x0000000000007941 */ /* 0x000fea0003800000 */
.L_x_119:
[----:B------:R-:W-:Y:S11]  /*9770*/  ISETP.NE.AND P0, PT, R108, RZ, PT ;  /* 0x000000ff6c00720c */ /* 0x000ff60003f05270 */
[----:B------:R-:W-:Y:S02]  /*9780*/  @!UPT UIADD3 URZ, UPT, UPT, URZ, URZ, URZ ;  /* 0x000000fffffff290 */ /* 0x000fe4000fffe0ff */
[----:B------:R2:W3:Y:S01]  /*9790*/  @P0 LDS.128 R88, [R101+UR48+0x400] ;  /* 0x0004003065580984 */ /* 0x0004e20008000c00 */
[----:B-1----:R-:W-:Y:S01]  /*97a0*/  @P0 IMAD.IADD R3, R102, 0x1, R5 ;  /* 0x0000000166030824 */ /* 0x002fe200078e0205 */
[C---:B------:R-:W-:Y:S01]  /*97b0*/  @P0 IADD3 R4, PT, PT, R110.reuse, R5, RZ ;  /* 0x000000056e040210 */ /* 0x040fe20007ffe0ff */
[C---:B------:R-:W-:Y:S01]  /*97c0*/  @P0 IMAD.IADD R0, R110.reuse, 0x1, R7 ;  /* 0x000000016e000824 */ /* 0x040fe200078e0207 */
[----:B------:R2:W4:Y:S02]  /*97d0*/  @P0 LDS.128 R96, [R2+0x400] ;  /* 0x0004000002600984 */ /* 0x0005240000000c00 */
[----:B------:R-:W-:Y:S02]  /*97e0*/  @P0 IADD3 R110, PT, PT, R110, R3, RZ ;  /* 0x000000036e6e0210 */ /* 0x000fe40007ffe0ff */
[----:B------:R2:W1:Y:S04]  /*97f0*/  @P0 LDS.128 R104, [R7+0x400] ;  /* 0x0004000007680984 */ /* 0x0004680000000c00 */
[----:B------:R2:W1:Y:S04]  /*9800*/  @P0 LDS.128 R112, [R0+0x400] ;  /* 0x0004000000700984 */ /* 0x0004680000000c00 */
[----:B------:R2:W1:Y:S04]  /*9810*/  @P0 LDS.128 R120, [R5+0x400] ;  /* 0x0004000005780984 */ /* 0x0004680000000c00 */
[----:B------:R2:W1:Y:S04]  /*9820*/  @P0 LDS.128 R128, [R4+0x400] ;  /* 0x0004000004800984 */ /* 0x0004680000000c00 */
[----:B------:R2:W1:Y:S04]  /*9830*/  @P0 LDS.128 R136, [R3+0x400] ;  /* 0x0004000003880984 */ /* 0x0004680000000c00 */
[----:B------:R2:W1:Y:S02]  /*9840*/  @P0 LDS.128 R144, [R110+0x400] ;  /* 0x000400006e900984 */ /* 0x0004640000000c00 */
.L_x_118:
[----:B------:R-:W-:Y:S05]  /*9850*/  BSYNC B1 ;  /* 0x0000000000017941 */ /* 0x000fea0003800000 */
.L_x_117:
[----:B--2---:R-:W-:Y:S05]  /*9860*/  VIADD R3, R80, 0xc0 ;  /* 0x000000c050037836 */ /* 0x004fea0000000000 */
[----:B------:R-:W-:Y:S04]  /*9870*/  SHF.R.U32.HI R3, RZ, 0x15, R3 ;  /* 0x00000015ff037819 */ /* 0x000fe80000011603 */
[----:B------:R-:W-:Y:S11]  /*9880*/  LOP3.LUT P0, RZ, R3, 0x3, R162, 0x48, !PT ;  /* 0x0000000303ff7812 */ /* 0x000ff600078048a2 */
[----:B------:R-:W-:Y:S02]  /*9890*/  @!UPT UIADD3 URZ, UPT, UPT, URZ, URZ, URZ ;  /* 0x000000fffffff290 */ /* 0x000fe4000fffe0ff */
[----:B------:R-:W-:Y:S05]  /*98a0*/  @!P0 BRA `(.L_x_122) ;  /* 0x0000000000408947 */ /* 0x000fea0003800000 */
[----:B------:R-:W2:Y:S01]  /*98b0*/  LDCU.64 UR8, c[0x4][0x70] ;  /* 0x01000e00ff0877ac */ /* 0x000ea20008000a00 */
[----:B------:R-:W-:Y:S01]  /*98c0*/  MOV R3, 0x0 ;  /* 0x0000000000037802 */ /* 0x000fe20000000f00 */
[----:B------:R-:W-:Y:S02]  /*98d0*/  HFMA2 R12, -RZ, RZ, 0, 5.9604644775390625e-08 ;  /* 0x00000001ff0c7431 */ /* 0x000fe400000001ff */
[----:B-1----:R-:W-:Y:S02]  /*98e0*/  IMAD.MOV.U32 R8, RZ, RZ, 0x192 ;  /* 0x00000192ff087424 */ /* 0x002fe400078e00ff */
[----:B------:R-:W-:Y:S01]  /*98f0*/  IMAD.MOV.U32 R13, RZ, RZ, RZ ;  /* 0x000000ffff0d7224 */ /* 0x000fe200078e00ff */
[----:B------:R-:W1:Y:S01]  /*9900*/  LDCU.64 UR6, c[0x4][0x78] ;  /* 0x01000f00ff0677ac */ /* 0x000e620008000a00 */
[----:B------:R-:W3:Y:S01]  /*9910*/  LDC.64 R2, c[0x4][R3] ;  /* 0x0100000003027b82 */ /* 0x000ee20000000a00 */
[----:B------:R-:W5:Y:S01]  /*9920*/  LDCU.64 UR4, c[0x4][0x10] ;  /* 0x01000200ff0477ac */ /* 0x000f620008000a00 */
[----:B--2---:R-:W-:Y:S01]  /*9930*/  MOV R5, UR9 ;  /* 0x0000000900057c02 */ /* 0x004fe20008000f00 */
[----:B------:R-:W-:Y:S01]  /*9940*/  IMAD.U32 R4, RZ, RZ, UR8 ;  /* 0x00000008ff047e24 */ /* 0x000fe2000f8e00ff */
[----:B-1----:R-:W-:Y:S01]  /*9950*/  MOV R7, UR7 ;  /* 0x0000000700077c02 */ /* 0x002fe20008000f00 */
[----:B------:R-:W-:Y:S01]  /*9960*/  IMAD.U32 R6, RZ, RZ, UR6 ;  /* 0x00000006ff067e24 */ /* 0x000fe2000f8e00ff */
[----:B-----5:R-:W-:Y:S01]  /*9970*/  MOV R11, UR5 ;  /* 0x00000005000b7c02 */ /* 0x020fe20008000f00 */
[----:B------:R-:W-:Y:S02]  /*9980*/  IMAD.U32 R10, RZ, RZ, UR4 ;  /* 0x00000004ff0a7e24 */ /* 0x000fe4000f8e00ff */
[----:B------:R-:W-:Y:S07]  /*9990*/  LEPC R20, `(.L_x_122) ;  /* 0x000000001014794e */ /* 0x000fee0000000000 */
[----:B---34-:R-:W-:Y:S05]  /*99a0*/  CALL.ABS.NOINC R2 ;  /* 0x0000000002007343 */ /* 0x018fea0003c00000 */
.L_x_122:
[----:B------:R-:W-:Y:S01]  /*99b0*/  ISETP.NE.AND P0, PT, R170, RZ, PT ;  /* 0x000000ffaa00720c */ /* 0x000fe20003f05270 */
[----:B------:R-:W-:Y:S05]  /*99c0*/  WARPSYNC.ALL ;  /* 0x0000000000007948 */ /* 0x000fea0003800000 */
[----:B------:R-:W-:Y:S01]  /*99d0*/  R2UR UR4, R80 ;  /* 0x00000000500472ca */ /* 0x000fe200000e0000 */
[--C-:B---3--:R-:W-:Y:S01]  /*99e0*/  HADD2.F32 R82, -RZ, R88.reuse.H0_H0 ;  /* 0x20000058ff527230 */ /* 0x108fe20000004100 */
[----:B------:R-:W-:Y:S01]  /*99f0*/  R2UR UR5, R87 ;  /* 0x00000000570572ca */ /* 0x000fe200000e0000 */
[----:B------:R-:W-:Y:S01]  /*9a00*/  HADD2.F32 R84, -RZ, R88.H1_H1 ;  /* 0x30000058ff547230 */ /* 0x000fe20000004100 */
[----:B------:R-:W-:Y:S01]  /*9a10*/  BSSY.RECONVERGENT B0, `(.L_x_123) ;  /* 0x00000fd000007945 */ /* 0x000fe20003800200 */
[--C-:B------:R-:W-:Y:S02]  /*9a20*/  HADD2.F32 R83, -RZ, R89.reuse.H0_H0 ;  /* 0x20000059ff537230 */ /* 0x100fe40000004100 */
[----:B------:R-:W-:Y:S02]  /*9a30*/  HADD2.F32 R86, -RZ, R89.H1_H1 ;  /* 0x30000059ff567230 */ /* 0x000fe40000004100 */
[--C-:B------:R-:W-:Y:S02]  /*9a40*/  HADD2.F32 R85, -RZ, R90.reuse.H0_H0 ;  /* 0x2000005aff557230 */ /* 0x100fe40000004100 */
[----:B------:R-:W-:Y:S02]  /*9a50*/  HADD2.F32 R88, -RZ, R90.H1_H1 ;  /* 0x3000005aff587230 */ /* 0x000fe40000004100 */
[----:B-1----:R-:W1:Y:S01]  /*9a60*/  LDTM.x64 R4, tmem[UR4+0xc0] ;  /* 0x0000c004000479ee */ /* 0x002e620008340000 */
[----:B------:R-:W-:Y:S01]  /*9a70*/  NOP ;  /* 0x0000000000007918 */ /* 0x000fe20000000000 */
[----:B------:R-:W-:Y:S01]  /*9a80*/  UIADD3 UR5, UPT, UPT, UR5, 0xe0, URZ ;  /* 0x000000e005057890 */ /* 0x000fe2000fffe0ff */
[--C-:B------:R-:W-:Y:S02]  /*9a90*/  HADD2.F32 R87, -RZ, R91.reuse.H0_H0 ;  /* 0x2000005bff577230 */ /* 0x100fe40000004100 */
[----:B------:R-:W-:Y:S01]  /*9aa0*/  HADD2.F32 R90, -RZ, R91.H1_H1 ;  /* 0x3000005bff5a7230 */ /* 0x000fe20000004100 */
[----:B------:R-:W-:Y:S01]  /*9ab0*/  UPRMT UR5, UR37, 0x654, UR5 ;  /* 0x0000065425057896 */ /* 0x000fe20008000005 */
[--C-:B----4-:R-:W-:Y:S02]  /*9ac0*/  HADD2.F32 R89, -RZ, R96.reuse.H0_H0 ;  /* 0x20000060ff597230 */ /* 0x110fe40000004100 */
[----:B------:R-:W-:Y:S02]  /*9ad0*/  HADD2.F32 R91, -RZ, R96.H1_H1 ;  /* 0x30000060ff5b7230 */ /* 0x000fe40000004100 */
[--C-:B------:R-:W-:Y:S02]  /*9ae0*/  HADD2.F32 R92, -RZ, R97.reuse.H0_H0 ;  /* 0x20000061ff5c7230 */ /* 0x100fe40000004100 */
[----:B------:R-:W-:Y:S02]  /*9af0*/  HADD2.F32 R94, -RZ, R97.H1_H1 ;  /* 0x30000061ff5e7230 */ /* 0x000fe40000004100 */
[----:B-1----:R-:W-:Y:S01]  /*9b00*/  SYNCS.ARRIVE.TRANS64.RED.A1T0 RZ, [UR5], RZ ;  /* 0x000000ffffff79a7 */ /* 0x002fe20008100405 */
[--C-:B------:R-:W-:Y:S02]  /*9b10*/  HADD2.F32 R93, -RZ, R98.reuse.H0_H0 ;  /* 0x20000062ff5d7230 */ /* 0x100fe40000004100 */
[----:B------:R-:W-:Y:S02]  /*9b20*/  HADD2.F32 R96, -RZ, R98.H1_H1 ;  /* 0x30000062ff607230 */ /* 0x000fe40000004100 */
[--C-:B------:R-:W-:Y:S02]  /*9b30*/  HADD2.F32 R95, -RZ, R99.reuse.H0_H0 ;  /* 0x20000063ff5f7230 */ /* 0x100fe40000004100 */
[----:B------:R-:W-:Y:S02]  /*9b40*/  HADD2.F32 R98, -RZ, R99.H1_H1 ;  /* 0x30000063ff627230 */ /* 0x000fe40000004100 */
[C---:B------:R-:W-:Y:S01]  /*9b50*/  FMUL R4, R78.reuse, R4 ;  /* 0x000000044e047220 */ /* 0x040fe20000400000 */
[C---:B------:R-:W-:Y:S01]  /*9b60*/  FMUL R5, R78.reuse, R5 ;  /* 0x000000054e057220 */ /* 0x040fe20000400000 */
[C---:B------:R-:W-:Y:S01]  /*9b70*/  FMUL R6, R78.reuse, R6 ;  /* 0x000000064e067220 */ /* 0x040fe20000400000 */
[C---:B------:R-:W-:Y:S01]  /*9b80*/  FMUL R7, R78.reuse, R7 ;  /* 0x000000074e077220 */ /* 0x040fe20000400000 */
[C---:B------:R-:W-:Y:S01]  /*9b90*/  FFMA R4, R81.reuse, R82, R4 ;  /* 0x0000005251047223 */ /* 0x040fe20000000004 */
[C---:B------:R-:W-:Y:S01]  /*9ba0*/  FFMA R5, R81.reuse, R84, R5 ;  /* 0x0000005451057223 */ /* 0x040fe20000000005 */
[C---:B------:R-:W-:Y:S01]  /*9bb0*/  FFMA R6, R81.reuse, R83, R6 ;  /* 0x0000005351067223 */ /* 0x040fe20000000006 */
[----:B------:R-:W-:Y:S01]  /*9bc0*/  FFMA R7, R81, R86, R7 ;  /* 0x0000005651077223 */ /* 0x000fe20000000007 */
[C---:B------:R-:W-:Y:S01]  /*9bd0*/  FMUL R8, R78.reuse, R8 ;  /* 0x000000084e087220 */ /* 0x040fe20000400000 */
[C---:B------:R-:W-:Y:S01]  /*9be0*/  FMUL R9, R78.reuse, R9 ;  /* 0x000000094e097220 */ /* 0x040fe20000400000 */
[----:B------:R-:W-:Y:S01]  /*9bf0*/  F2FP.F16.F32.PACK_AB R4, R5, R4 ;  /* 0x000000040504723e */ /* 0x000fe200000000ff */
[C---:B------:R-:W-:Y:S01]  /*9c00*/  FMUL R10, R78.reuse, R10 ;  /* 0x0000000a4e0a7220 */ /* 0x040fe20000400000 */
[----:B------:R-:W-:Y:S01]  /*9c10*/  F2FP.F16.F32.PACK_AB R5, R7, R6 ;  /* 0x000000060705723e */ /* 0x000fe200000000ff */
[C---:B------:R-:W-:Y:S01]  /*9c20*/  FFMA R8, R81.reuse, R85, R8 ;  /* 0x0000005551087223 */ /* 0x040fe20000000008 */
[C---:B------:R-:W-:Y:S01]  /*9c30*/  FFMA R9, R81.reuse, R88, R9 ;  /* 0x0000005851097223 */ /* 0x040fe20000000009 */
[----:B------:R-:W-:Y:S01]  /*9c40*/  FFMA R10, R81, R87, R10 ;  /* 0x00000057510a7223 */ /* 0x000fe2000000000a */
[C---:B------:R-:W-:Y:S01]  /*9c50*/  FMUL R11, R78.reuse, R11 ;  /* 0x0000000b4e0b7220 */ /* 0x040fe20000400000 */
[C---:B------:R-:W-:Y:S01]  /*9c60*/  FMUL R0, R78.reuse, R12 ;  /* 0x0000000c4e007220 */ /* 0x040fe20000400000 */
[C---:B------:R-:W-:Y:S01]  /*9c70*/  FMUL R2, R78.reuse, R13 ;  /* 0x0000000d4e027220 */ /* 0x040fe20000400000 */
[----:B------:R-:W-:Y:S01]  /*9c80*/  F2FP.F16.F32.PACK_AB R6, R9, R8 ;  /* 0x000000080906723e */ /* 0x000fe200000000ff */
[C---:B------:R-:W-:Y:S01]  /*9c90*/  FFMA R11, R81.reuse, R90, R11 ;  /* 0x0000005a510b7223 */ /* 0x040fe2000000000b */
[C---:B------:R-:W-:Y:S01]  /*9ca0*/  FFMA R0, R81.reuse, R89, R0 ;  /* 0x0000005951007223 */ /* 0x040fe20000000000 */
[----:B------:R-:W-:Y:S01]  /*9cb0*/  FFMA R2, R81, R91, R2 ;  /* 0x0000005b51027223 */ /* 0x000fe20000000002 */
[C---:B------:R-:W-:Y:S01]  /*9cc0*/  FMUL R3, R78.reuse, R14 ;  /* 0x0000000e4e037220 */ /* 0x040fe20000400000 */
[C---:B------:R-:W-:Y:S01]  /*9cd0*/  FMUL R15, R78.reuse, R15 ;  /* 0x0000000f4e0f7220 */ /* 0x040fe20000400000 */
[----:B------:R-:W-:Y:S01]  /*9ce0*/  F2FP.F16.F32.PACK_AB R7, R11, R10 ;  /* 0x0000000a0b07723e */ /* 0x000fe200000000ff */
[----:B------:R-:W-:Y:S01]  /*9cf0*/  FMUL R12, R78, R16 ;  /* 0x000000104e0c7220 */ /* 0x000fe20000400000 */
[----:B------:R-:W-:Y:S01]  /*9d00*/  F2FP.F16.F32.PACK_AB R8, R2, R0 ;  /* 0x000000000208723e */ /* 0x000fe200000000ff */
[C---:B------:R-:W-:Y:S01]  /*9d10*/  FFMA R3, R81.reuse, R92, R3 ;  /* 0x0000005c51037223 */ /* 0x040fe20000000003 */
[C---:B------:R-:W-:Y:S01]  /*9d20*/  FFMA R15, R81.reuse, R94, R15 ;  /* 0x0000005e510f7223 */ /* 0x040fe2000000000f */
[----:B------:R1:W-:Y:S01]  /*9d30*/  STS.128 [R178+UR48+0xc400], R4 ;  /* 0x00c40004b2007988 */ /* 0x0003e20008000c30 */
[----:B------:R-:W-:Y:S01]  /*9d40*/  FFMA R12, R81, R93, R12 ;  /* 0x0000005d510c7223 */ /* 0x000fe2000000000c */
[C---:B------:R-:W-:Y:S01]  /*9d50*/  FMUL R13, R78.reuse, R17 ;  /* 0x000000114e0d7220 */ /* 0x040fe20000400000 */
[C---:B------:R-:W-:Y:S01]  /*9d60*/  FMUL R14, R78.reuse, R18 ;  /* 0x000000124e0e7220 */ /* 0x040fe20000400000 */
[----:B------:R-:W-:Y:S01]  /*9d70*/  F2FP.F16.F32.PACK_AB R9, R15, R3 ;  /* 0x000000030f09723e */ /* 0x000fe200000000ff */
[--C-:B------:R-:W-:Y:S02]  /*9d80*/  HADD2.F32 R97, -RZ, R104.reuse.H0_H0 ;  /* 0x20000068ff617230 */ /* 0x100fe40000004100 */
[C---:B------:R-:W-:Y:S01]  /*9d90*/  FFMA R13, R81.reuse, R96, R13 ;  /* 0x00000060510d7223 */ /* 0x040fe2000000000d */
[----:B------:R-:W-:Y:S01]  /*9da0*/  FFMA R14, R81, R95, R14 ;  /* 0x0000005f510e7223 */ /* 0x000fe2000000000e */
[C---:B------:R-:W-:Y:S01]  /*9db0*/  FMUL R19, R78.reuse, R19 ;  /* 0x000000134e137220 */ /* 0x040fe20000400000 */
[----:B------:R-:W-:Y:S02]  /*9dc0*/  HADD2.F32 R100, -RZ, R104.H1_H1 ;  /* 0x30000068ff647230 */ /* 0x000fe40000004100 */
[C---:B------:R-:W-:Y:S01]  /*9dd0*/  FMUL R16, R78.reuse, R20 ;  /* 0x000000144e107220 */ /* 0x040fe20000400000 */
[----:B------:R-:W-:Y:S01]  /*9de0*/  F2FP.F16.F32.PACK_AB R10, R13, R12 ;  /* 0x0000000c0d0a723e */ /* 0x000fe200000000ff */
[C---:B------:R-:W-:Y:S01]  /*9df0*/  FFMA R19, R81.reuse, R98, R19 ;  /* 0x0000006251137223 */ /* 0x040fe20000000013 */
[--C-:B------:R-:W-:Y:S02]  /*9e00*/  HADD2.F32 R99, -RZ, R105.reuse.H0_H0 ;  /* 0x20000069ff637230 */ /* 0x100fe40000004100 */
[----:B------:R-:W-:Y:S01]  /*9e10*/  FFMA R16, R81, R97, R16 ;  /* 0x0000006151107223 */ /* 0x000fe20000000010 */
[C---:B------:R-:W-:Y:S01]  /*9e20*/  FMUL R17, R78.reuse, R21 ;  /* 0x000000154e117220 */ /* 0x040fe20000400000 */
[----:B------:R-:W-:Y:S01]  /*9e30*/  HADD2.F32 R102, -RZ, R105.H1_H1 ;  /* 0x30000069ff667230 */ /* 0x000fe20000004100 */
[----:B------:R-:W-:Y:S01]  /*9e40*/  F2FP.F16.F32.PACK_AB R11, R19, R14 ;  /* 0x0000000e130b723e */ /* 0x000fe200000000ff */
[C---:B------:R-:W-:Y:S01]  /*9e50*/  FMUL R18, R78.reuse, R22 ;  /* 0x000000164e127220 */ /* 0x040fe20000400000 */
[C---:B------:R-:W-:Y:S01]  /*9e60*/  FFMA R17, R81.reuse, R100, R17 ;  /* 0x0000006451117223 */ /* 0x040fe20000000011 */
[--C-:B------:R-:W-:Y:S02]  /*9e70*/  HADD2.F32 R101, -RZ, R106.reuse.H0_H0 ;  /* 0x2000006aff657230 */ /* 0x100fe40000004100 */
[C---:B------:R-:W-:Y:S01]  /*9e80*/  FMUL R23, R78.reuse, R23 ;  /* 0x000000174e177220 */ /* 0x040fe20000400000 */
[----:B------:R1:W-:Y:S01]  /*9e90*/  STS.128 [R179+0xc400], R8 ;  /* 0x00c40008b3007388 */ /* 0x0003e20000000c00 */
[----:B------:R-:W-:Y:S01]  /*9ea0*/  FFMA R18, R81, R99, R18 ;  /* 0x0000006351127223 */ /* 0x000fe20000000012 */
[----:B------:R-:W-:Y:S01]  /*9eb0*/  F2FP.F16.F32.PACK_AB R16, R17, R16 ;  /* 0x000000101110723e */ /* 0x000fe200000000ff */
[----:B------:R-:W-:Y:S01]  /*9ec0*/  FFMA R23, R81, R102, R23 ;  /* 0x0000006651177223 */ /* 0x000fe20000000017 */
[----:B------:R-:W-:Y:S02]  /*9ed0*/  HADD2.F32 R104, -RZ, R106.H1_H1 ;  /* 0x3000006aff687230 */ /* 0x000fe40000004100 */
[C---:B------:R-:W-:Y:S01]  /*9ee0*/  FMUL R20, R78.reuse, R24 ;  /* 0x000000184e147220 */ /* 0x040fe20000400000 */
[--C-:B------:R-:W-:Y:S02]  /*9ef0*/  HADD2.F32 R103, -RZ, R107.reuse.H0_H0 ;  /* 0x2000006bff677230 */ /* 0x100fe40000004100 */
[C---:B------:R-:W-:Y:S01]  /*9f00*/  FMUL R21, R78.reuse, R25 ;  /* 0x000000194e157220 */ /* 0x040fe20000400000 */
[----:B------:R-:W-:Y:S01]  /*9f10*/  F2FP.F16.F32.PACK_AB R17, R23, R18 ;  /* 0x000000121711723e */ /* 0x000fe200000000ff */
[C---:B------:R-:W-:Y:S01]  /*9f20*/  FFMA R20, R81.reuse, R101, R20 ;  /* 0x0000006551147223 */ /* 0x040fe20000000014 */
[----:B------:R-:W-:Y:S02]  /*9f30*/  HADD2.F32 R106, -RZ, R107.H1_H1 ;  /* 0x3000006bff6a7230 */ /* 0x000fe40000004100 */
[----:B------:R-:W-:Y:S01]  /*9f40*/  FFMA R21, R81, R104, R21 ;  /* 0x0000006851157223 */ /* 0x000fe20000000015 */
[C---:B------:R-:W-:Y:S01]  /*9f50*/  FMUL R22, R78.reuse, R26 ;  /* 0x0000001a4e167220 */ /* 0x040fe20000400000 */
[--C-:B------:R-:W-:Y:S02]  /*9f60*/  HADD2.F32 R105, -RZ, R112.reuse.H0_H0 ;  /* 0x20000070ff697230 */ /* 0x100fe40000004100 */
[C---:B------:R-:W-:Y:S01]  /*9f70*/  FMUL R27, R78.reuse, R27 ;  /* 0x0000001b4e1b7220 */ /* 0x040fe20000400000 */
[----:B------:R-:W-:Y:S01]  /*9f80*/  HADD2.F32 R108, -RZ, R112.H1_H1 ;  /* 0x30000070ff6c7230 */ /* 0x000fe20000004100 */
[----:B------:R-:W-:Y:S01]  /*9f90*/  F2FP.F16.F32.PACK_AB R18, R21, R20 ;  /* 0x000000141512723e */ /* 0x000fe200000000ff */
[C---:B------:R-:W-:Y:S01]  /*9fa0*/  FFMA R22, R81.reuse, R103, R22 ;  /* 0x0000006751167223 */ /* 0x040fe20000000016 */
        /* <DEDUP_REMOVED lines=9> */
[--C-:B------:R-:W-:Y:S01]  /*a040*/  HADD2.F32 R109, -RZ, R114.reuse.H0_H0 ;  /* 0x20000072ff6d7230 */ /* 0x100fe20000004100 */
[----:B------:R1:W-:Y:S01]  /*a050*/  STS.128 [R177+0xc400], R16 ;  /* 0x00c40010b1007388 */ /* 0x0003e20000000c00 */
        /* <DEDUP_REMOVED lines=69> */
[C---:B------:R-:W-:Y:S01]  /*a4b0*/  FFMA R45, R81.reuse, R128, R45 ;  /* 0x00000080512d7223 */ /* 0x040fe2000000002d */
[C---:B------:R-:W-:Y:S01]  /*a4c0*/  FMUL R46, R78.reuse, R50 ;  /* 0x000000324e2e7220 */ /* 0x040fe20000400000 */
[--C-:B------:R-:W-:Y:S02]  /*a4d0*/  HADD2.F32 R129, -RZ, R136.reuse.H0_H0 ;  /* 0x20000088ff817230 */ /* 0x100fe40000004100 */
[C---:B------:R-:W-:Y:S01]  /*a4e0*/  FMUL R51, R78.reuse, R51 ;  /* 0x000000334e337220 */ /* 0x040fe20000400000 */
[----:B------:R-:W-:Y:S02]  /*a4f0*/  HADD2.F32 R132, -RZ, R136.H1_H1 ;  /* 0x30000088ff847230 */ /* 0x000fe40000004100 */
[C---:B------:R-:W-:Y:S01]  /*a500*/  FMUL R48, R78.reuse, R52 ;  /* 0x000000344e307220 */ /* 0x040fe20000400000 */
[--C-:B------:R-:W-:Y:S02]  /*a510*/  HADD2.F32 R131, -RZ, R137.reuse.H0_H0 ;  /* 0x20000089ff837230 */ /* 0x100fe40000004100 */
[C---:B------:R-:W-:Y:S01]  /*a520*/  FMUL R49, R78.reuse, R53 ;  /* 0x000000354e317220 */ /* 0x040fe20000400000 */
[C---:B------:R-:W-:Y:S01]  /*a530*/  FFMA R46, R81.reuse, R127, R46 ;  /* 0x0000007f512e7223 */ /* 0x040fe2000000002e */
[----:B------:R-:W-:Y:S02]  /*a540*/  HADD2.F32 R134, -RZ, R137.H1_H1 ;  /* 0x30000089ff867230 */ /* 0x000fe40000004100 */
[C---:B------:R-:W-:Y:S01]  /*a550*/  FMUL R50, R78.reuse, R54 ;  /* 0x000000364e327220 */ /* 0x040fe20000400000 */
[C---:B------:R-:W-:Y:S01]  /*a560*/  FFMA R51, R81.reuse, R130, R51 ;  /* 0x0000008251337223 */ /* 0x040fe20000000033 */
        /* <DEDUP_REMOVED lines=11> */
[----:B------:R-:W-:Y:S01]  /*a620*/  FFMA R55, R81, R134, R55 ;  /* 0x0000008651377223 */ /* 0x000fe20000000037 */
[--C-:B------:R-:W-:Y:S02]  /*a630*/  HADD2.F32 R137, -RZ, R144.reuse.H0_H0 ;  /* 0x20000090ff897230 */ /* 0x100fe40000004100 */
[C---:B------:R-:W-:Y:S01]  /*a640*/  FMUL R59, R78.reuse, R59 ;  /* 0x0000003b4e3b7220 */ /* 0x040fe20000400000 */
[----:B------:R-:W-:Y:S01]  /*a650*/  F2FP.F16.F32.PACK_AB R42, R45, R44 ;  /* 0x0000002c2d2a723e */ /* 0x000fe200000000ff */
[----:B------:R-:W-:Y:S01]  /*a660*/  FFMA R52, R81, R133, R52 ;  /* 0x0000008551347223 */ /* 0x000fe20000000034 */
[----:B------:R-:W-:Y:S01]  /*a670*/  F2FP.F16.F32.PACK_AB R43, R51, R46 ;  /* 0x0000002e332b723e */ /* 0x000fe200000000ff */
[----:B------:R-:W-:Y:S02]  /*a680*/  HADD2.F32 R140, -RZ, R144.H1_H1 ;  /* 0x30000090ff8c7230 */ /* 0x000fe40000004100 */
[C---:B------:R-:W-:Y:S01]  /*a690*/  FMUL R56, R78.reuse, R60 ;  /* 0x0000003c4e387220 */ /* 0x040fe20000400000 */
[C---:B------:R-:W-:Y:S01]  /*a6a0*/  FFMA R53, R81.reuse, R136, R53 ;  /* 0x0000008851357223 */ /* 0x040fe20000000035 */
[--C-:B------:R-:W-:Y:S01]  /*a6b0*/  HADD2.F32 R139, -RZ, R145.reuse.H0_H0 ;  /* 0x20000091ff8b7230 */ /* 0x100fe20000004100 */
[----:B------:R1:W-:Y:S01]  /*a6c0*/  STS.128 [R182+0xc400], R40 ;  /* 0x00c40028b6007388 */ /* 0x0003e20000000c00 */
        /* <DEDUP_REMOVED lines=15> */
[----:B------:R-:W-:Y:S02]  /*a7c0*/  HADD2.F32 R146, -RZ, R147.H1_H1 ;  /* 0x30000093ff927230 */ /* 0x000fe40000004100 */
[C---:B------:R-:W-:Y:S01]  /*a7d0*/  FMUL R62, R78.reuse, R66 ;  /* 0x000000424e3e7220 */ /* 0x040fe20000400000 */
[----:B------:R-:W-:Y:S01]  /*a7e0*/  F2FP.F16.F32.PACK_AB R49, R55, R50 ;  /* 0x000000323731723e */ /* 0x000fe200000000ff */
        /* <DEDUP_REMOVED lines=31> */
.L_x_124:
[----:B------:R-:W-:Y:S05]  /*a9e0*/  BSYNC.RECONVERGENT B0 ;  /* 0x0000000000007941 */ /* 0x000fea0003800200 */
.L_x_123:
[----:B------:R-:W-:Y:S01]  /*a9f0*/  BAR.SYNC.DEFER_BLOCKING 0x1, 0x80 ;  /* 0x0042000000007b1d */ /* 0x000fe20000010000 */
[----:B------:R-:W-:Y:S01]  /*aa00*/  UISETP.NE.AND UP0, UPT, UR49, -0x4, UPT ;  /* 0xfffffffc3100788c */ /* 0x000fe2000bf05270 */
[----:B------:R-:W-:Y:S08]  /*aa10*/  IADD3 R76, PT, PT, R76, 0x1, RZ ;  /* 0x000000014c4c7810 */ /* 0x000ff00007ffe0ff */
[----:B------:R-:W-:Y:S05]  /*aa20*/  BRA.U !UP0, `(.L_x_125) ;  /* 0x0000000108287547 */ /* 0x000fea000b800000 */
[----:B------:R-:W-:Y:S01]  /*aa30*/  ISETP.NE.AND P0, PT, R176, RZ, PT ;  /* 0x000000ffb000720c */ /* 0x000fe20003f05270 */
[----:B------:R-:W-:Y:S01]  /*aa40*/  IMAD.U32 R3, RZ, RZ, UR51 ;  /* 0x00000033ff037e24 */ /* 0x000fe2000f8e00ff */
[----:B------:R-:W-:Y:S01]  /*aa50*/  UIADD3 UR51, UPT, UPT, UR51, 0x1, URZ ;  /* 0x0000000133337890 */ /* 0x000fe2000fffe0ff */
[----:B------:R-:W-:Y:S03]  /*aa60*/  IMAD.U32 R0, RZ, RZ, UR37 ;  /* 0x00000025ff007e24 */ /* 0x000fe6000f8e00ff */
[----:B------:R-:W-:Y:S04]  /*aa70*/  UISETP.NE.AND UP0, UPT, UR51, 0x4, UPT ;  /* 0x000000043300788c */ /* 0x000fe8000bf05270 */
[----:B------:R-:W-:Y:S03]  /*aa80*/  USEL UR51, UR51, URZ, UP0 ;  /* 0x000000ff33337287 */ /* 0x000fe60008000000 */
[----:B------:R-:W-:Y:S05]  /*aa90*/  @P0 LEA R3, R3, UR48, 0x3 ;  /* 0x0000003003030c11 */ /* 0x000fea000f8e18ff */
[----:B------:R-:W-:Y:S05]  /*aaa0*/  @P0 VIADD R3, R3, 0x80 ;  /* 0x0000008003030836 */ /* 0x000fea0000000000 */
[----:B------:R-:W-:Y:S04]  /*aab0*/  @P0 PRMT R0, R0, 0x654, R3 ;  /* 0x0000065400000816 */ /* 0x000fe80000000003 */
[----:B------:R2:W-:Y:S03]  /*aac0*/  @P0 SYNCS.ARRIVE.TRANS64.RED.A1T0 RZ, [R0+URZ], RZ ;  /* 0x000000ff00ff09a7 */ /* 0x0005e600081004ff */
.L_x_125:
[----:B------:R-:W-:Y:S01]  /*aad0*/  ISETP.NE.AND P2, PT, R171, RZ, PT ;  /* 0x000000ffab00720c */ /* 0x000fe20003f45270 */
[----:B------:R-:W-:Y:S01]  /*aae0*/  UIADD3 UR49, UPT, UPT, UR49, 0x4, URZ ;  /* 0x0000000431317890 */ /* 0x000fe2000fffe0ff */
[----:B------:R-:W-:Y:S01]  /*aaf0*/  ISETP.NE.AND P0, PT, R173, 0x2, PT ;  /* 0x00000002ad00780c */ /* 0x000fe20003f05270 */
[----:B------:R-:W-:Y:S01]  /*ab00*/  IMAD.IADD R20, R75, 0x1, R154 ;  /* 0x000000014b147824 */ /* 0x000fe200078e029a */
[----:B------:R-:W-:Y:S01]  /*ab10*/  ISETP.NE.AND P1, PT, R76, 0x2, PT ;  /* 0x000000024c00780c */ /* 0x000fe20003f25270 */
[----:B------:R-:W-:Y:S01]  /*ab20*/  IMAD.IADD R21, R77, 0x1, R156 ;  /* 0x000000014d157824 */ /* 0x000fe200078e029c */
[----:B--2---:R-:W-:Y:S02]  /*ab30*/  SEL R0, RZ, 0x1, P0 ;  /* 0x00000001ff007807 */ /* 0x004fe40000000000 */
[----:B------:R-:W-:Y:S02]  /*ab40*/  SEL R3, RZ, 0x1, P1 ;  /* 0x00000001ff037807 */ /* 0x000fe40000800000 */
[----:B------:R-:W-:Y:S02]  /*ab50*/  LOP3.LUT R165, R165, R0, RZ, 0x3c, !PT ;  /* 0x00000000a5a57212 */ /* 0x000fe400078e3cff */
[----:B------:R-:W-:Y:S02]  /*ab60*/  LOP3.LUT R166, R166, R3, RZ, 0x3c, !PT ;  /* 0x00000003a6a67212 */ /* 0x000fe400078e3cff */
[----:B------:R-:W-:Y:S02]  /*ab70*/  @P2 R2UR UR36, R164 ;  /* 0x00000000a42422ca */ /* 0x000fe400000e0000 */
[----:B------:R-:W-:Y:S02]  /*ab80*/  SEL R173, R173, RZ, P0 ;  /* 0x000000ffadad7207 */ /* 0x000fe40000000000 */
[----:B------:R-:W-:Y:S01]  /*ab90*/  SEL R76, R76, RZ, P1 ;  /* 0x000000ff4c4c7207 */ /* 0x000fe20000800000 */
[----:B------:R-:W-:Y:S10]  /*aba0*/  @P2 BRA `(.L_x_126) ;  /* 0xffffffa0000c2947 */ /* 0x000ff4000383ffff */
[----:B------:R-:W-:-:S09]  /*abb0*/  UISETP.NE.AND UP0, UPT, UR50, URZ, UPT ;  /* 0x000000ff3200728c */ /* 0x000fd2000bf05270 */
[----:B------:R-:W-:Y:S05]  /*abc0*/  BRA.U !UP0, `(.L_x_127) ;  /* 0x0000000108487547 */ /* 0x000fea000b800000 */
[----:B------:R-:W2:Y:S02]  /*abd0*/  LDCU.64 UR4, c[0x0][0x890] ;  /* 0x00011200ff0477ac */ /* 0x000ea40008000a00 */
[----:B--2---:R-:W-:-:S04]  /*abe0*/  UISETP.NE.U32.AND UP0, UPT, UR4, URZ, UPT ;  /* 0x000000ff0400728c */ /* 0x004fc8000bf05070 */
[----:B------:R-:W-:-:S09]  /*abf0*/  UISETP.NE.AND.EX UP0, UPT, UR5, URZ, UPT, UP0 ;  /* 0x000000ff0500728c */ /* 0x000fd2000bf05300 */
[----:B------:R-:W-:Y:S05]  /*ac00*/  BRA.U UP0, `(.L_x_128) ;  /* 0x00000001000c7547 */ /* 0x000fea000b800000 */
[----:B------:R-:W-:-:S13]  /*ac10*/  FSETP.NEU.AND P0, PT, R81, RZ, PT ;  /* 0x000000ff5100720b */ /* 0x000fda0003f0d000 */
[----:B------:R-:W-:Y:S05]  /*ac20*/  @!P0 EXIT ;  /* 0x000000000000894d */ /* 0x000fea0003800000 */
[----:B------:R-:W-:Y:S05]  /*ac30*/  BRA `(.L_x_127) ;  /* 0x00000000002c7947 */ /* 0x000fea0003800000 */
.L_x_128:
[----:B------:R-:W-:Y:S01]  /*ac40*/  ISETP.NE.AND P0, PT, R172, RZ, PT ;  /* 0x000000ffac00720c */ /* 0x000fe20003f05270 */
[----:B------:R-:W-:-:S12]  /*ac50*/  BSSY.RECONVERGENT B0, `(.L_x_127) ;  /* 0x0000009000007945 */ /* 0x000fd80003800200 */
[----:B------:R-:W-:Y:S05]  /*ac60*/  @P0 BRA `(.L_x_129) ;  /* 0x0000000000140947 */ /* 0x000fea0003800000 */
[----:B------:R-:W2:Y:S02]  /*ac70*/  LDCU.64 UR4, c[0x0][0x888] ;  /* 0x00011100ff0477ac */ /* 0x000ea40008000a00 */
[----:B--2---:R-:W-:-:S04]  /*ac80*/  ISETP.NE.U32.AND P0, PT, RZ, UR4, PT ;  /* 0x00000004ff007c0c */ /* 0x004fc8000bf05070 */
[----:B------:R-:W-:-:S13]  /*ac90*/  ISETP.NE.AND.EX P0, PT, RZ, UR5, PT, P0 ;  /* 0x00000005ff007c0c */ /* 0x000fda000bf05300 */
[----:B------:R-:W-:Y:S05]  /*aca0*/  @!P0 EXIT ;  /* 0x000000000000894d */ /* 0x000fea0003800000 */
[----:B------:R-:W-:Y:S05]  /*acb0*/  BRA `(.L_x_130) ;  /* 0x0000000000087947 */ /* 0x000fea0003800000 */
.L_x_129:
[----:B------:R-:W-:-:S13]  /*acc0*/  FSETP.NEU.AND P0, PT, R81, RZ, PT ;  /* 0x000000ff5100720b */ /* 0x000fda0003f0d000 */
[----:B------:R-:W-:Y:S05]  /*acd0*/  @!P0 EXIT ;  /* 0x000000000000894d */ /* 0x000fea0003800000 */
.L_x_130:
[----:B------:R-:W-:Y:S05]  /*ace0*/  BSYNC.RECONVERGENT B0 ;  /* 0x0000000000007941 */ /* 0x000fea0003800200 */
.L_x_127:
[----:B------:R-:W-:Y:S01]  /*acf0*/  ULEA UR4, UR51, UR48, 0x3 ;  /* 0x0000003033047291 */ /* 0x000fe2000f8e18ff */
[----:B------:R-:W-:-:S04]  /*ad00*/  DEPBAR.LE SB0, 0x0 ;  /* 0x000080000000791a */ /* 0x000fc80000000000 */
[----:B------:R-:W-:-:S04]  /*ad10*/  UIADD3 UR4, UPT, UPT, UR4, 0x80, URZ ;  /* 0x0000008004047890 */ /* 0x000fc8000fffe0ff */
[----:B------:R-:W-:-:S09]  /*ad20*/  UPRMT UR4, UR37, 0x654, UR4 ;  /* 0x0000065425047896 */ /* 0x000fd20008000004 */
[----:B------:R-:W-:Y:S01]  /*ad30*/  SYNCS.ARRIVE.TRANS64.RED.A1T0 RZ, [UR4], RZ ;  /* 0x000000ffffff79a7 */ /* 0x000fe20008100404 */
[----:B------:R-:W-:Y:S05]  /*ad40*/  EXIT ;  /* 0x000000000000794d */ /* 0x000fea0003800000 */
.L_x_19:
[----:B--2---:R2:W1:Y:S02]  /*ad50*/  SYNCS.PHASECHK.TRANS64.TRYWAIT P0, [R3+URZ+0x100], R2 ;  /* 0x00010002030075a7 */ /* 0x00446400080011ff */
[----:B-1----:R-:W-:Y:S05]  /*ad60*/  @!P0 NANOSLEEP.SYNCS 0x989680 ;  /* 0x009896800000895d */ /* 0x002fea0003900000 */
[----:B------:R-:W1:Y:S02]  /*ad70*/  @!P0 SYNCS.PHASECHK.TRANS64 P0, [R3+URZ+0x100], R2 ;  /* 0x00010002030085a7 */ /* 0x000e6400080010ff */
[----:B-1----:R-:W-:Y:S05]  /*ad80*/  @!P0 BRA `(.L_x_19) ;  /* 0xfffffffc00f08947 */ /* 0x002fea000383ffff */
[----:B------:R-:W-:Y:S05]  /*ad90*/  BRA `(.L_x_131) ;  /* 0xffffff6800147947 */ /* 0x000fea000383ffff */
.L_x_22:
[----:B-1----:R-:W-:-:S07]  /*ada0*/  MOV R2, UR33 ;  /* 0x0000002100027c02 */ /* 0x002fce0008000f00 */
.L_x_132:
[----:B-1----:R1:W2:Y:S02]  /*adb0*/  SYNCS.PHASECHK.TRANS64.TRYWAIT P0, [R2+URZ+0x30], R5 ;  /* 0x00003005020075a7 */ /* 0x0022a400080011ff */
[----:B--2---:R-:W-:Y:S05]  /*adc0*/  @!P0 NANOSLEEP.SYNCS 0x989680 ;  /* 0x009896800000895d */ /* 0x004fea0003900000 */
[----:B------:R-:W2:Y:S02]  /*add0*/  @!P0 SYNCS.PHASECHK.TRANS64 P0, [R2+URZ+0x30], R5 ;  /* 0x00003005020085a7 */ /* 0x000ea400080010ff */
[----:B--2---:R-:W-:Y:S05]  /*ade0*/  @!P0 BRA `(.L_x_132) ;  /* 0xfffffffc00f08947 */ /* 0x004fea000383ffff */
[----:B------:R-:W-:Y:S05]  /*adf0*/  BRA `(.L_x_21) ;  /* 0xffffff6800647947 */ /* 0x000fea000383ffff */
.L_x_28:
[----:B-1----:R-:W-:-:S07]  /*ae00*/  MOV R2, UR17 ;  /* 0x0000001100027c02 */ /* 0x002fce0008000f00 */
.L_x_133:
[----:B-1----:R1:W2:Y:S02]  /*ae10*/  SYNCS.PHASECHK.TRANS64.TRYWAIT P0, [R2+URZ+0x30], R5 ;  /* 0x00003005020075a7 */ /* 0x0022a400080011ff */
[----:B--2---:R-:W-:Y:S05]  /*ae20*/  @!P0 NANOSLEEP.SYNCS 0x989680 ;  /* 0x009896800000895d */ /* 0x004fea0003900000 */
[----:B------:R-:W2:Y:S02]  /*ae30*/  @!P0 SYNCS.PHASECHK.TRANS64 P0, [R2+URZ+0x30], R5 ;  /* 0x00003005020085a7 */ /* 0x000ea400080010ff */
[----:B--2---:R-:W-:Y:S05]  /*ae40*/  @!P0 BRA `(.L_x_133) ;  /* 0xfffffffc00f08947 */ /* 0x004fea000383ffff */
[----:B------:R-:W-:Y:S05]  /*ae50*/  BRA `(.L_x_27) ;  /* 0xffffff6c000c7947 */ /* 0x000fea000383ffff */
.L_x_32:
[----:B-1----:R1:W2:Y:S02]  /*ae60*/  SYNCS.PHASECHK.TRANS64.TRYWAIT P0, [R2+URZ+0xb0], R3 ;  /* 0x0000b003020075a7 */ /* 0x0022a400080011ff */
[----:B--2---:R-:W-:Y:S05]  /*ae70*/  @!P0 NANOSLEEP.SYNCS 0x989680 ;  /* 0x009896800000895d */ /* 0x004fea0003900000 */
[----:B------:R-:W2:Y:S02]  /*ae80*/  @!P0 SYNCS.PHASECHK.TRANS64 P0, [R2+URZ+0xb0], R3 ;  /* 0x0000b003020085a7 */ /* 0x000ea400080010ff */
[----:B--2---:R-:W-:Y:S05]  /*ae90*/  @!P0 BRA `(.L_x_32) ;  /* 0xfffffffc00f08947 */ /* 0x004fea000383ffff */
[----:B------:R-:W-:Y:S05]  /*aea0*/  BRA `(.L_x_134) ;  /* 0xffffff6c009c7947 */ /* 0x000fea000383ffff */
.L_x_36:
[----:B----4-:R-:W-:-:S07]  /*aeb0*/  MOV R0, UR5 ;  /* 0x0000000500007c02 */ /* 0x010fce0008000f00 */
.L_x_135:
[----:B-1----:R1:W2:Y:S02]  /*aec0*/  SYNCS.PHASECHK.TRANS64.TRYWAIT P0, [R0+URZ], R3 ;  /* 0x00000003000075a7 */ /* 0x0022a400080011ff */
[----:B--2---:R-:W-:Y:S05]  /*aed0*/  @!P0 NANOSLEEP.SYNCS 0x989680 ;  /* 0x009896800000895d */ /* 0x004fea0003900000 */
[----:B------:R-:W2:Y:S02]  /*aee0*/  @!P0 SYNCS.PHASECHK.TRANS64 P0, [R0+URZ], R3 ;  /* 0x00000003000085a7 */ /* 0x000ea400080010ff */
[----:B--2---:R-:W-:Y:S05]  /*aef0*/  @!P0 BRA `(.L_x_135) ;  /* 0xfffffffc00f08947 */ /* 0x004fea000383ffff */
[----:B------:R-:W-:Y:S05]  /*af00*/  BRA `(.L_x_136) ;  /* 0xffffff74000c7947 */ /* 0x000fea000383ffff */
.L_x_37:
[----:B----4-:R-:W-:-:S07]  /*af10*/  MOV R0, UR5 ;  /* 0x0000000500007c02 */ /* 0x010fce0008000f00 */
.L_x_137:
[----:B-1----:R1:W2:Y:S02]  /*af20*/  SYNCS.PHASECHK.TRANS64.TRYWAIT P0, [R0+URZ], R3 ;  /* 0x00000003000075a7 */ /* 0x0022a400080011ff */
[----:B--2---:R-:W-:Y:S05]  /*af30*/  @!P0 NANOSLEEP.SYNCS 0x989680 ;  /* 0x009896800000895d */ /* 0x004fea0003900000 */
[----:B------:R-:W2:Y:S02]  /*af40*/  @!P0 SYNCS.PHASECHK.TRANS64 P0, [R0+URZ], R3 ;  /* 0x00000003000085a7 */ /* 0x000ea400080010ff */
[----:B--2---:R-:W-:Y:S05]  /*af50*/  @!P0 BRA `(.L_x_137) ;  /* 0xfffffffc00f08947 */ /* 0x004fea000383ffff */
[----:B------:R-:W-:Y:S05]  /*af60*/  BRA `(.L_x_138) ;  /* 0xffffff7400187947 */ /* 0x000fea000383ffff */
.L_x_38:
[----:B----4-:R-:W-:-:S07]  /*af70*/  MOV R0, UR5 ;  /* 0x0000000500007c02 */ /* 0x010fce0008000f00 */
.L_x_139:
[----:B-1----:R1:W2:Y:S02]  /*af80*/  SYNCS.PHASECHK.TRANS64.TRYWAIT P0, [R0+URZ], R3 ;  /* 0x00000003000075a7 */ /* 0x0022a400080011ff */
[----:B--2---:R-:W-:Y:S05]  /*af90*/  @!P0 NANOSLEEP.SYNCS 0x989680 ;  /* 0x009896800000895d */ /* 0x004fea0003900000 */
[----:B------:R-:W2:Y:S02]  /*afa0*/  @!P0 SYNCS.PHASECHK.TRANS64 P0, [R0+URZ], R3 ;  /* 0x00000003000085a7 */ /* 0x000ea400080010ff */
[----:B--2---:R-:W-:Y:S05]  /*afb0*/  @!P0 BRA `(.L_x_139) ;  /* 0xfffffffc00f08947 */ /* 0x004fea000383ffff */
[----:B------:R-:W-:Y:S05]  /*afc0*/  BRA `(.L_x_140) ;  /* 0xffffff7400247947 */ /* 0x000fea000383ffff */
.L_x_39:
[----:B----4-:R-:W-:-:S07]  /*afd0*/  MOV R0, UR5 ;  /* 0x0000000500007c02 */ /* 0x010fce0008000f00 */
.L_x_141:
[----:B-1----:R1:W2:Y:S02]  /*afe0*/  SYNCS.PHASECHK.TRANS64.TRYWAIT P0, [R0+URZ], R3 ;  /* 0x00000003000075a7 */ /* 0x0022a400080011ff */
[----:B--2---:R-:W-:Y:S05]  /*aff0*/  @!P0 NANOSLEEP.SYNCS 0x989680 ;  /* 0x009896800000895d */ /* 0x004fea0003900000 */
[----:B------:R-:W2:Y:S02]  /*b000*/  @!P0 SYNCS.PHASECHK.TRANS64 P0, [R0+URZ], R3 ;  /* 0x00000003000085a7 */ /* 0x000ea400080010ff */
[----:B--2---:R-:W-:Y:S05]  /*b010*/  @!P0 BRA `(.L_x_141) ;  /* 0xfffffffc00f08947 */ /* 0x004fea000383ffff */
[----:B------:R-:W-:Y:S05]  /*b020*/  BRA `(.L_x_142) ;  /* 0xffffff7400307947 */ /* 0x000fea000383ffff */
.L_x_40:
[----:B----4-:R-:W-:-:S07]  /*b030*/  MOV R0, UR5 ;  /* 0x0000000500007c02 */ /* 0x010fce0008000f00 */
.L_x_143:
[----:B-1----:R1:W2:Y:S02]  /*b040*/  SYNCS.PHASECHK.TRANS64.TRYWAIT P0, [R0+URZ], R3 ;  /* 0x00000003000075a7 */ /* 0x0022a400080011ff */
[----:B--2---:R-:W-:Y:S05]  /*b050*/  @!P0 NANOSLEEP.SYNCS 0x989680 ;  /* 0x009896800000895d */ /* 0x004fea0003900000 */
[----:B------:R-:W2:Y:S02]  /*b060*/  @!P0 SYNCS.PHASECHK.TRANS64 P0, [R0+URZ], R3 ;  /* 0x00000003000085a7 */ /* 0x000ea400080010ff */
[----:B--2---:R-:W-:Y:S05]  /*b070*/  @!P0 BRA `(.L_x_143) ;  /* 0xfffffffc00f08947 */ /* 0x004fea000383ffff */
[----:B------:R-:W-:Y:S05]  /*b080*/  BRA `(.L_x_144) ;  /* 0xffffff74003c7947 */ /* 0x000fea000383ffff */
.L_x_43:
[----:B-1----:R1:W2:Y:S02]  /*b090*/  SYNCS.PHASECHK.TRANS64.TRYWAIT P0, [R0+URZ+0xf0], R5 ;  /* 0x0000f005000075a7 */ /* 0x0022a400080011ff */
[----:B--2---:R-:W-:Y:S05]  /*b0a0*/  @!P0 NANOSLEEP.SYNCS 0x989680 ;  /* 0x009896800000895d */ /* 0x004fea0003900000 */
[----:B------:R-:W2:Y:S02]  /*b0b0*/  @!P0 SYNCS.PHASECHK.TRANS64 P0, [R0+URZ+0xf0], R5 ;  /* 0x0000f005000085a7 */ /* 0x000ea400080010ff */
[----:B--2---:R-:W-:Y:S05]  /*b0c0*/  @!P0 BRA `(.L_x_43) ;  /* 0xfffffffc00f08947 */ /* 0x004fea000383ffff */
[----:B------:R-:W-:Y:S05]  /*b0d0*/  BRA `(.L_x_145) ;  /* 0xffffff7400987947 */ /* 0x000fea000383ffff */
.L_x_44:
[----:B------:R-:W-:-:S07]  /*b0e0*/  MOV R0, UR5 ;  /* 0x0000000500007c02 */ /* 0x000fce0008000f00 */
.L_x_146:
[----:B-1----:R1:W2:Y:S02]  /*b0f0*/  SYNCS.PHASECHK.TRANS64.TRYWAIT P0, [R0+URZ+0xc0], R5 ;  /* 0x0000c005000075a7 */ /* 0x0022a400080011ff */
[----:B--2---:R-:W-:Y:S05]  /*b100*/  @!P0 NANOSLEEP.SYNCS 0x989680 ;  /* 0x009896800000895d */ /* 0x004fea0003900000 */
[----:B------:R-:W2:Y:S02]  /*b110*/  @!P0 SYNCS.PHASECHK.TRANS64 P0, [R0+URZ+0xc0], R5 ;  /* 0x0000c005000085a7 */ /* 0x000ea400080010ff */
[----:B--2---:R-:W-:Y:S05]  /*b120*/  @!P0 BRA `(.L_x_146) ;  /* 0xfffffffc00f08947 */ /* 0x004fea000383ffff */
[----:B------:R-:W-:Y:S05]  /*b130*/  BRA `(.L_x_147) ;  /* 0xffffff7400a87947 */ /* 0x000fea000383ffff */
.L_x_45:
[----:B-1----:R1:W2:Y:S02]  /*b140*/  SYNCS.PHASECHK.TRANS64.TRYWAIT P1, [R0+URZ+0xb0], R5 ;  /* 0x0000b005000075a7 */ /* 0x0022a400080211ff */
[----:B--2---:R-:W-:Y:S05]  /*b150*/  @!P1 NANOSLEEP.SYNCS 0x989680 ;  /* 0x009896800000995d */ /* 0x004fea0003900000 */
[----:B------:R-:W2:Y:S02]  /*b160*/  @!P1 SYNCS.PHASECHK.TRANS64 P1, [R0+URZ+0xb0], R5 ;  /* 0x0000b005000095a7 */ /* 0x000ea400080210ff */
[----:B--2---:R-:W-:Y:S05]  /*b170*/  @!P1 BRA `(.L_x_45) ;  /* 0xfffffffc00f09947 */ /* 0x004fea000383ffff */
[----:B------:R-:W-:Y:S05]  /*b180*/  BRA `(.L_x_148) ;  /* 0xffffff7400d87947 */ /* 0x000fea000383ffff */
.L_x_48:
[----:B------:R-:W-:-:S07]  /*b190*/  MOV R0, UR5 ;  /* 0x0000000500007c02 */ /* 0x000fce0008000f00 */
.L_x_149:
[----:B-1----:R1:W2:Y:S02]  /*b1a0*/  SYNCS.PHASECHK.TRANS64.TRYWAIT P0, [R0+URZ+0xc0], R3 ;  /* 0x0000c003000075a7 */ /* 0x0022a400080011ff */
[----:B--2---:R-:W-:Y:S05]  /*b1b0*/  @!P0 NANOSLEEP.SYNCS 0x989680 ;  /* 0x009896800000895d */ /* 0x004fea0003900000 */
[----:B------:R-:W2:Y:S02]  /*b1c0*/  @!P0 SYNCS.PHASECHK.TRANS64 P0, [R0+URZ+0xc0], R3 ;  /* 0x0000c003000085a7 */ /* 0x000ea400080010ff */
[----:B--2---:R-:W-:Y:S05]  /*b1d0*/  @!P0 BRA `(.L_x_149) ;  /* 0xfffffffc00f08947 */ /* 0x004fea000383ffff */
[----:B------:R-:W-:Y:S05]  /*b1e0*/  BRA `(.L_x_47) ;  /* 0xffffff78002c7947 */ /* 0x000fea000383ffff */
.L_x_55:
[----:B-1----:R1:W2:Y:S02]  /*b1f0*/  SYNCS.PHASECHK.TRANS64.TRYWAIT P1, [R0+URZ+0xb0], R5 ;  /* 0x0000b005000075a7 */ /* 0x0022a400080211ff */
[----:B--2---:R-:W-:Y:S05]  /*b200*/  @!P1 NANOSLEEP.SYNCS 0x989680 ;  /* 0x009896800000995d */ /* 0x004fea0003900000 */
[----:B------:R-:W2:Y:S02]  /*b210*/  @!P1 SYNCS.PHASECHK.TRANS64 P1, [R0+URZ+0xb0], R5 ;  /* 0x0000b005000095a7 */ /* 0x000ea400080210ff */
[----:B--2---:R-:W-:Y:S05]  /*b220*/  @!P1 BRA `(.L_x_55) ;  /* 0xfffffffc00f09947 */ /* 0x004fea000383ffff */
[----:B------:R-:W-:Y:S05]  /*b230*/  BRA `(.L_x_150) ;  /* 0xffffff7c008c7947 */ /* 0x000fea000383ffff */
.L_x_56:
[----:B------:R-:W-:-:S07]  /*b240*/  MOV R3, UR8 ;  /* 0x0000000800037c02 */ /* 0x000fce0008000f00 */
.L_x_151:
[----:B-1----:R1:W2:Y:S02]  /*b250*/  SYNCS.PHASECHK.TRANS64.TRYWAIT P0, [R3+URZ+0xe0], R0 ;  /* 0x0000e000030075a7 */ /* 0x0022a400080011ff */
[----:B--2---:R-:W-:Y:S05]  /*b260*/  @!P0 NANOSLEEP.SYNCS 0x989680 ;  /* 0x009896800000895d */ /* 0x004fea0003900000 */
[----:B------:R-:W2:Y:S02]  /*b270*/  @!P0 SYNCS.PHASECHK.TRANS64 P0, [R3+URZ+0xe0], R0 ;  /* 0x0000e000030085a7 */ /* 0x000ea400080010ff */
[----:B--2---:R-:W-:Y:S05]  /*b280*/  @!P0 BRA `(.L_x_151) ;  /* 0xfffffffc00f08947 */ /* 0x004fea000383ffff */
[----:B------:R-:W-:Y:S05]  /*b290*/  BRA `(.L_x_152) ;  /* 0xffffff7c00c47947 */ /* 0x000fea000383ffff */
.L_x_59:
[----:B------:R-:W-:Y:S07]  /*b2a0*/  MOV R0, UR7 ;  /* 0x0000000700007c02 */ /* 0x000fee0008000f00 */
.L_x_153:
[----:B-1----:R1:W2:Y:S02]  /*b2b0*/  SYNCS.PHASECHK.TRANS64.TRYWAIT P0, [R0+URZ], R3 ;  /* 0x00000003000075a7 */ /* 0x0022a400080011ff */
[----:B--2---:R-:W-:Y:S05]  /*b2c0*/  @!P0 NANOSLEEP.SYNCS 0x989680 ;  /* 0x009896800000895d */ /* 0x004fea0003900000 */
[----:B------:R-:W2:Y:S02]  /*b2d0*/  @!P0 SYNCS.PHASECHK.TRANS64 P0, [R0+URZ], R3 ;  /* 0x00000003000085a7 */ /* 0x000ea400080010ff */
[----:B--2---:R-:W-:Y:S05]  /*b2e0*/  @!P0 BRA `(.L_x_153) ;  /* 0xfffffffc00f08947 */ /* 0x004fea000383ffff */
[----:B------:R-:W-:Y:S05]  /*b2f0*/  BRA `(.L_x_58) ;  /* 0xffffff7c00e07947 */ /* 0x000fea000383ffff */
.L_x_62:
[----:B------:R-:W-:-:S07]  /*b300*/  MOV R0, UR5 ;  /* 0x0000000500007c02 */ /* 0x000fce0008000f00 */
.L_x_154:
[----:B--2---:R2:W3:Y:S02]  /*b310*/  SYNCS.PHASECHK.TRANS64.TRYWAIT P0, [R0+URZ], R3 ;  /* 0x00000003000075a7 */ /* 0x0044e400080011ff */
[----:B---3--:R-:W-:Y:S05]  /*b320*/  @!P0 NANOSLEEP.SYNCS 0x989680 ;  /* 0x009896800000895d */ /* 0x008fea0003900000 */
[----:B------:R-:W3:Y:S02]  /*b330*/  @!P0 SYNCS.PHASECHK.TRANS64 P0, [R0+URZ], R3 ;  /* 0x00000003000085a7 */ /* 0x000ee400080010ff */
[----:B---3--:R-:W-:Y:S05]  /*b340*/  @!P0 BRA `(.L_x_154) ;  /* 0xfffffffc00f08947 */ /* 0x008fea000383ffff */
[----:B------:R-:W-:Y:S05]  /*b350*/  BRA `(.L_x_155) ;  /* 0xffffff8000947947 */ /* 0x000fea000383ffff */
.L_x_63:
[----:B------:R-:W-:-:S07]  /*b360*/  MOV R0, UR7 ;  /* 0x0000000700007c02 */ /* 0x000fce0008000f00 */
.L_x_156:
[----:B--2---:R2:W3:Y:S02]  /*b370*/  SYNCS.PHASECHK.TRANS64.TRYWAIT P0, [R0+URZ], R3 ;  /* 0x00000003000075a7 */ /* 0x0044e400080011ff */
[----:B---3--:R-:W-:Y:S05]  /*b380*/  @!P0 NANOSLEEP.SYNCS 0x989680 ;  /* 0x009896800000895d */ /* 0x008fea0003900000 */
[----:B------:R-:W3:Y:S02]  /*b390*/  @!P0 SYNCS.PHASECHK.TRANS64 P0, [R0+URZ], R3 ;  /* 0x00000003000085a7 */ /* 0x000ee400080010ff */
[----:B---3--:R-:W-:Y:S05]  /*b3a0*/  @!P0 BRA `(.L_x_156) ;  /* 0xfffffffc00f08947 */ /* 0x008fea000383ffff */
[----:B------:R-:W-:Y:S05]  /*b3b0*/  BRA `(.L_x_157) ;  /* 0xffffff8000a07947 */ /* 0x000fea000383ffff */
.L_x_68:
[----:B--2---:R2:W3:Y:S02]  /*b3c0*/  SYNCS.PHASECHK.TRANS64.TRYWAIT P0, [R0+URZ+0xb0], R3 ;  /* 0x0000b003000075a7 */ /* 0x0044e400080011ff */
[----:B---3--:R-:W-:Y:S05]  /*b3d0*/  @!P0 NANOSLEEP.SYNCS 0x989680 ;  /* 0x009896800000895d */ /* 0x008fea0003900000 */
[----:B------:R-:W3:Y:S02]  /*b3e0*/  @!P0 SYNCS.PHASECHK.TRANS64 P0, [R0+URZ+0xb0], R3 ;  /* 0x0000b003000085a7 */ /* 0x000ee400080010ff */
[----:B---3--:R-:W-:Y:S05]  /*b3f0*/  @!P0 BRA `(.L_x_68) ;  /* 0xfffffffc00f08947 */ /* 0x008fea000383ffff */
[----:B------:R-:W-:Y:S05]  /*b400*/  BRA `(.L_x_158) ;  /* 0xffffff8400ac7947 */ /* 0x000fea000383ffff */
.L_x_71:
[----:B------:R-:W-:Y:S07]  /*b410*/  MOV R0, UR7 ;  /* 0x0000000700007c02 */ /* 0x000fee0008000f00 */
.L_x_159:
[----:B--2---:R2:W3:Y:S02]  /*b420*/  SYNCS.PHASECHK.TRANS64.TRYWAIT P0, [R0+URZ+0xa8], R3 ;  /* 0x0000a803000075a7 */ /* 0x0044e400080011ff */
[----:B---3--:R-:W-:Y:S05]  /*b430*/  @!P0 NANOSLEEP.SYNCS 0x989680 ;  /* 0x009896800000895d */ /* 0x008fea0003900000 */
[----:B------:R-:W3:Y:S02]  /*b440*/  @!P0 SYNCS.PHASECHK.TRANS64 P0, [R0+URZ+0xa8], R3 ;  /* 0x0000a803000085a7 */ /* 0x000ee400080010ff */
[----:B---3--:R-:W-:Y:S05]  /*b450*/  @!P0 BRA `(.L_x_159) ;  /* 0xfffffffc00f08947 */ /* 0x008fea000383ffff */
[----:B------:R-:W-:Y:S05]  /*b460*/  BRA `(.L_x_70) ;  /* 0xffffff88008c7947 */ /* 0x000fea000383ffff */
.L_x_74:
[----:B------:R-:W-:Y:S07]  /*b470*/  MOV R3, UR7 ;  /* 0x0000000700037c02 */ /* 0x000fee0008000f00 */
.L_x_160:
[----:B-1----:R1:W2:Y:S02]  /*b480*/  SYNCS.PHASECHK.TRANS64.TRYWAIT P0, [R3+URZ+0x80], R12 ;  /* 0x0000800c030075a7 */ /* 0x0022a400080011ff */
[----:B--2---:R-:W-:Y:S05]  /*b490*/  @!P0 NANOSLEEP.SYNCS 0x989680 ;  /* 0x009896800000895d */ /* 0x004fea0003900000 */
[----:B------:R-:W2:Y:S02]  /*b4a0*/  @!P0 SYNCS.PHASECHK.TRANS64 P0, [R3+URZ+0x80], R12 ;  /* 0x0000800c030085a7 */ /* 0x000ea400080010ff */
[----:B--2---:R-:W-:Y:S05]  /*b4b0*/  @!P0 BRA `(.L_x_160) ;  /* 0xfffffffc00f08947 */ /* 0x004fea000383ffff */
[----:B------:R-:W-:Y:S05]  /*b4c0*/  BRA `(.L_x_161) ;  /* 0xffffff8c00047947 */ /* 0x000fea000383ffff */
.L_x_75:
[----:B-1----:R-:W-:Y:S07]  /*b4d0*/  MOV R3, UR7 ;  /* 0x0000000700037c02 */ /* 0x002fee0008000f00 */
.L_x_162:
[----:B-1----:R1:W2:Y:S02]  /*b4e0*/  SYNCS.PHASECHK.TRANS64.TRYWAIT P0, [R3+URZ+0x88], R12 ;  /* 0x0000880c030075a7 */ /* 0x0022a400080011ff */
[----:B--2---:R-:W-:Y:S05]  /*b4f0*/  @!P0 NANOSLEEP.SYNCS 0x989680 ;  /* 0x009896800000895d */ /* 0x004fea0003900000 */
[----:B------:R-:W2:Y:S02]  /*b500*/  @!P0 SYNCS.PHASECHK.TRANS64 P0, [R3+URZ+0x88], R12 ;  /* 0x0000880c030085a7 */ /* 0x000ea400080010ff */
[----:B--2---:R-:W-:Y:S05]  /*b510*/  @!P0 BRA `(.L_x_162) ;  /* 0xfffffffc00f08947 */ /* 0x004fea000383ffff */
[----:B------:R-:W-:Y:S05]  /*b520*/  BRA `(.L_x_163) ;  /* 0xffffff8c00407947 */ /* 0x000fea000383ffff */
.L_x_76:
[----:B-1----:R-:W-:Y:S07]  /*b530*/  MOV R3, UR7 ;  /* 0x0000000700037c02 */ /* 0x002fee0008000f00 */
.L_x_164:
[----:B-1----:R1:W2:Y:S02]  /*b540*/  SYNCS.PHASECHK.TRANS64.TRYWAIT P0, [R3+URZ+0x90], R12 ;  /* 0x0000900c030075a7 */ /* 0x0022a400080011ff */
[----:B--2---:R-:W-:Y:S05]  /*b550*/  @!P0 NANOSLEEP.SYNCS 0x989680 ;  /* 0x009896800000895d */ /* 0x004fea0003900000 */
[----:B------:R-:W2:Y:S02]  /*b560*/  @!P0 SYNCS.PHASECHK.TRANS64 P0, [R3+URZ+0x90], R12 ;  /* 0x0000900c030085a7 */ /* 0x000ea400080010ff */
[----:B--2---:R-:W-:Y:S05]  /*b570*/  @!P0 BRA `(.L_x_164) ;  /* 0xfffffffc00f08947 */ /* 0x004fea000383ffff */
[----:B------:R-:W-:Y:S05]  /*b580*/  BRA `(.L_x_165) ;  /* 0xffffff8c00887947 */ /* 0x000fea000383ffff */
.L_x_77:
[----:B------:R-:W-:Y:S07]  /*b590*/  MOV R3, UR7 ;  /* 0x0000000700037c02 */ /* 0x000fee0008000f00 */
.L_x_166:
[----:B-1----:R1:W2:Y:S02]  /*b5a0*/  SYNCS.PHASECHK.TRANS64.TRYWAIT P0, [R3+URZ+0x98], R12 ;  /* 0x0000980c030075a7 */ /* 0x0022a400080011ff */
[----:B--2---:R-:W-:Y:S05]  /*b5b0*/  @!P0 NANOSLEEP.SYNCS 0x989680 ;  /* 0x009896800000895d */ /* 0x004fea0003900000 */
[----:B------:R-:W2:Y:S02]  /*b5c0*/  @!P0 SYNCS.PHASECHK.TRANS64 P0, [R3+URZ+0x98], R12 ;  /* 0x0000980c030085a7 */ /* 0x000ea400080010ff */
[----:B--2---:R-:W-:Y:S05]  /*b5d0*/  @!P0 BRA `(.L_x_166) ;  /* 0xfffffffc00f08947 */ /* 0x004fea000383ffff */
[----:B------:R-:W-:Y:S05]  /*b5e0*/  BRA `(.L_x_167) ;  /* 0xffffff9000107947 */ /* 0x000fea000383ffff */
.L_x_79:
[----:B------:R-:W-:-:S07]  /*b5f0*/  MOV R0, UR7 ;  /* 0x0000000700007c02 */ /* 0x000fce0008000f00 */
.L_x_168:
[----:B-1----:R1:W3:Y:S02]  /*b600*/  SYNCS.PHASECHK.TRANS64.TRYWAIT P0, [R0+URZ+0x80], R3 ;  /* 0x00008003000075a7 */ /* 0x0022e400080011ff */
[----:B---3--:R-:W-:Y:S05]  /*b610*/  @!P0 NANOSLEEP.SYNCS 0x989680 ;  /* 0x009896800000895d */ /* 0x008fea0003900000 */
[----:B------:R-:W3:Y:S02]  /*b620*/  @!P0 SYNCS.PHASECHK.TRANS64 P0, [R0+URZ+0x80], R3 ;  /* 0x00008003000085a7 */ /* 0x000ee400080010ff */
[----:B---3--:R-:W-:Y:S05]  /*b630*/  @!P0 BRA `(.L_x_168) ;  /* 0xfffffffc00f08947 */ /* 0x008fea000383ffff */
[----:B------:R-:W-:Y:S05]  /*b640*/  BRA `(.L_x_169) ;  /* 0xffffff9000807947 */ /* 0x000fea000383ffff */
.L_x_80:
[----:B-1----:R-:W-:-:S07]  /*b650*/  MOV R0, UR7 ;  /* 0x0000000700007c02 */ /* 0x002fce0008000f00 */
.L_x_170:
[----:B-1----:R1:W3:Y:S02]  /*b660*/  SYNCS.PHASECHK.TRANS64.TRYWAIT P0, [R0+URZ+0x88], R3 ;  /* 0x00008803000075a7 */ /* 0x0022e400080011ff */
[----:B---3--:R-:W-:Y:S05]  /*b670*/  @!P0 NANOSLEEP.SYNCS 0x989680 ;  /* 0x009896800000895d */ /* 0x008fea0003900000 */
[----:B------:R-:W3:Y:S02]  /*b680*/  @!P0 SYNCS.PHASECHK.TRANS64 P0, [R0+URZ+0x88], R3 ;  /* 0x00008803000085a7 */ /* 0x000ee400080010ff */
[----:B---3--:R-:W-:Y:S05]  /*b690*/  @!P0 BRA `(.L_x_170) ;  /* 0xfffffffc00f08947 */ /* 0x008fea000383ffff */
[----:B------:R-:W-:Y:S05]  /*b6a0*/  BRA `(.L_x_171) ;  /* 0xffffff9000707947 */ /* 0x000fea000383ffff */
.L_x_81:
[----:B-1----:R-:W-:-:S07]  /*b6b0*/  MOV R0, UR7 ;  /* 0x0000000700007c02 */ /* 0x002fce0008000f00 */
.L_x_172:
[----:B-1----:R1:W3:Y:S02]  /*b6c0*/  SYNCS.PHASECHK.TRANS64.TRYWAIT P0, [R0+URZ+0x90], R3 ;  /* 0x00009003000075a7 */ /* 0x0022e400080011ff */
[----:B---3--:R-:W-:Y:S05]  /*b6d0*/  @!P0 NANOSLEEP.SYNCS 0x989680 ;  /* 0x009896800000895d */ /* 0x008fea0003900000 */
[----:B------:R-:W3:Y:S02]  /*b6e0*/  @!P0 SYNCS.PHASECHK.TRANS64 P0, [R0+URZ+0x90], R3 ;  /* 0x00009003000085a7 */ /* 0x000ee400080010ff */
[----:B---3--:R-:W-:Y:S05]  /*b6f0*/  @!P0 BRA `(.L_x_172) ;  /* 0xfffffffc00f08947 */ /* 0x008fea000383ffff */
[----:B------:R-:W-:Y:S05]  /*b700*/  BRA `(.L_x_173) ;  /* 0xffffff9000607947 */ /* 0x000fea000383ffff */
.L_x_83:
[----:B--2---:R2:W4:Y:S02]  /*b710*/  SYNCS.PHASECHK.TRANS64.TRYWAIT P0, [R0+URZ+0xb0], R3 ;  /* 0x0000b003000075a7 */ /* 0x00452400080011ff */
[----:B----4-:R-:W-:Y:S05]  /*b720*/  @!P0 NANOSLEEP.SYNCS 0x989680 ;  /* 0x009896800000895d */ /* 0x010fea0003900000 */
[----:B------:R-:W4:Y:S02]  /*b730*/  @!P0 SYNCS.PHASECHK.TRANS64 P0, [R0+URZ+0xb0], R3 ;  /* 0x0000b003000085a7 */ /* 0x000f2400080010ff */
[----:B----4-:R-:W-:Y:S05]  /*b740*/  @!P0 BRA `(.L_x_83) ;  /* 0xfffffffc00f08947 */ /* 0x010fea000383ffff */
[----:B------:R-:W-:Y:S05]  /*b750*/  BRA `(.L_x_174) ;  /* 0xffffff9400347947 */ /* 0x000fea000383ffff */
.L_x_94:
[----:B-1----:R-:W-:Y:S04]  /*b760*/  MOV R3, UR48 ;  /* 0x0000003000037c02 */ /* 0x002fe80008000f00 */
[----:B------:R1:W3:Y:S03]  /*b770*/  SYNCS.PHASECHK.TRANS64.TRYWAIT P1, [R3+URZ+0x60], R4 ;  /* 0x00006004030075a7 */ /* 0x0002e600080211ff */
[----:B---3--:R-:W-:Y:S05]  /*b780*/  @!P1 NANOSLEEP.SYNCS 0x989680 ;  /* 0x009896800000995d */ /* 0x008fea0003900000 */
[----:B------:R-:W3:Y:S02]  /*b790*/  @!P1 SYNCS.PHASECHK.TRANS64 P1, [R3+URZ+0x60], R4 ;  /* 0x00006004030095a7 */ /* 0x000ee400080210ff */
[----:B---3--:R-:W-:Y:S05]  /*b7a0*/  @!P1 BRA `(.L_x_94) ;  /* 0xfffffffc00ec9947 */ /* 0x008fea000383ffff */
[----:B------:R-:W-:Y:S05]  /*b7b0*/  BRA `(.L_x_93) ;  /* 0xffffffa000887947 */ /* 0x000fea000383ffff */
.L_x_96:
[----:B-1----:R1:W4:Y:S02]  /*b7c0*/  SYNCS.PHASECHK.TRANS64.TRYWAIT P0, [R87+URZ+0xd0], R0 ;  /* 0x0000d000570075a7 */ /* 0x00232400080011ff */
[----:B----4-:R-:W-:Y:S05]  /*b7d0*/  @!P0 NANOSLEEP.SYNCS 0x989680 ;  /* 0x009896800000895d */ /* 0x010fea0003900000 */
[----:B------:R-:W4:Y:S02]  /*b7e0*/  @!P0 SYNCS.PHASECHK.TRANS64 P0, [R87+URZ+0xd0], R0 ;  /* 0x0000d000570085a7 */ /* 0x000f2400080010ff */
[----:B----4-:R-:W-:Y:S05]  /*b7f0*/  @!P0 BRA `(.L_x_96) ;  /* 0xfffffffc00f08947 */ /* 0x010fea000383ffff */
[----:B------:R-:W-:Y:S05]  /*b800*/  BRA `(.L_x_95) ;  /* 0xffffffa000e87947 */ /* 0x000fea000383ffff */
.L_x_105:
[----:B--2---:R2:W3:Y:S02]  /*b810*/  SYNCS.PHASECHK.TRANS64.TRYWAIT P0, [R3+URZ+0x60], R0 ;  /* 0x00006000030075a7 */ /* 0x0044e400080011ff */
[----:B---3--:R-:W-:Y:S05]  /*b820*/  @!P0 NANOSLEEP.SYNCS 0x989680 ;  /* 0x009896800000895d */ /* 0x008fea0003900000 */
[----:B------:R-:W3:Y:S02]  /*b830*/  @!P0 SYNCS.PHASECHK.TRANS64 P0, [R3+URZ+0x60], R0 ;  /* 0x00006000030085a7 */ /* 0x000ee400080010ff */
[----:B---3--:R-:W-:Y:S05]  /*b840*/  @!P0 BRA `(.L_x_105) ;  /* 0xfffffffc00f08947 */ /* 0x008fea000383ffff */
[----:B------:R-:W-:Y:S05]  /*b850*/  BRA `(.L_x_104) ;  /* 0xffffffb400b07947 */ /* 0x000fea000383ffff */
.L_x_113:
[----:B--2---:R2:W3:Y:S02]  /*b860*/  SYNCS.PHASECHK.TRANS64.TRYWAIT P0, [R0+URZ+0x60], R7 ;  /* 0x00006007000075a7 */ /* 0x0044e400080011ff */
[----:B---3--:R-:W-:Y:S05]  /*b870*/  @!P0 NANOSLEEP.SYNCS 0x989680 ;  /* 0x009896800000895d */ /* 0x008fea0003900000 */
[----:B------:R-:W3:Y:S02]  /*b880*/  @!P0 SYNCS.PHASECHK.TRANS64 P0, [R0+URZ+0x60], R7 ;  /* 0x00006007000085a7 */ /* 0x000ee400080010ff */
[----:B---3--:R-:W-:Y:S05]  /*b890*/  @!P0 BRA `(.L_x_113) ;  /* 0xfffffffc00f08947 */ /* 0x008fea000383ffff */
[----:B------:R-:W-:Y:S05]  /*b8a0*/  BRA `(.L_x_112) ;  /* 0xffffffc800a47947 */ /* 0x000fea000383ffff */
.L_x_121:
[----:B-1----:R1:W2:Y:S02]  /*b8b0*/  SYNCS.PHASECHK.TRANS64.TRYWAIT P0, [R3+URZ+0x60], R0 ;  /* 0x00006000030075a7 */ /* 0x0022a400080011ff */
[----:B--2---:R-:W-:Y:S05]  /*b8c0*/  @!P0 NANOSLEEP.SYNCS 0x989680 ;  /* 0x009896800000895d */ /* 0x004fea0003900000 */
[----:B------:R-:W2:Y:S02]  /*b8d0*/  @!P0 SYNCS.PHASECHK.TRANS64 P0, [R3+URZ+0x60], R0 ;  /* 0x00006000030085a7 */ /* 0x000ea400080010ff */
[----:B--2---:R-:W-:Y:S05]  /*b8e0*/  @!P0 BRA `(.L_x_121) ;  /* 0xfffffffc00f08947 */ /* 0x004fea000383ffff */
[----:B------:R-:W-:Y:S05]  /*b8f0*/  BRA `(.L_x_120) ;  /* 0xffffffdc00987947 */ /* 0x000fea000383ffff */
        .weak           $__internal_0_$__cuda_sm10x_tcgen05_guardrail_trap_col_being_dealloced_not_returned_by_alloc
        .type           $__internal_0_$__cuda_sm10x_tcgen05_guardrail_trap_col_being_dealloced_not_returned_by_alloc,@function
        .size           $__internal_0_$__cuda_sm10x_tcgen05_guardrail_trap_col_being_dealloced_not_returned_by_alloc,($__internal_1_$__cuda_sm10x_tcgen05_guardrail_trap_phase_invalid_during_alloc - $__internal_0_$__cuda_sm10x_tcgen05_guardrail_trap_col_being_dealloced_not_returned_by_alloc)
$__internal_0_$__cuda_sm10x_tcgen05_guardrail_trap_col_being_dealloced_not_returned_by_alloc:
[----:B------:R-:W-:Y:S05]  /*b900*/  BPT.TRAP 0x1 ;  /* 0x000000040000795c */ /* 0x000fea0000300000 */
[----:B------:R-:W-:-:S04]  /*b910*/  HFMA2 R3, -RZ, RZ, 0, 0 ;  /* 0x00000000ff037431 */ /* 0x000fc800000001ff */
[----:B------:R-:W-:Y:S05]  /*b920*/  RET.REL.NODEC R2 `(_ZN7cutlass13device_kernelINS_4gemm6kernel13GemmUniversalIN4cute5tupleIJiiiiEEENS1_10collective13CollectiveMmaINS1_35MainloopSm100TmaUmmaWarpSpecializedILi6ELi2ELi2ENS5_IJNS4_1CILi1EEESB_SB_EEEEENS5_IJNSA_ILi128EEENSA_ILi256EEENSA_ILi32EEEEEENS_6half_tENS5_IJlSB_lEEESI_SJ_NS4_8TiledMMAINS4_8MMA_AtomIJNS4_20SM100_MMA_F16BF16_SSISI_SI_fLi128ELi256ELNS4_4UMMA5MajorE0ELSO_0ELNSN_7ScaleInE0ELSP_0EEEEEENS4_6LayoutISC_NS5_IJNSA_ILi0EEEST_ST_EEEEENS5_IJNS4_10UnderscoreESW_SW_EEEEENS4_13SM90_TMA_LOADENS4_14ComposedLayoutINS4_7SwizzleILi2ELi4ELi3EEENS4_18smem_ptr_flag_bitsILi16EEENSS_INS5_IJNSA_ILi8EEESG_EEENS5_IJSG_SB_EEEEEEEvNS4_8identityESZ_S19_vS1A_EENS_8epilogue10collective18CollectiveEpilogueINS1C_23Sm100TmaWarpSpecializedILi4ELi2ELi64ELb1ELb0EEEJSH_NS5_IJNSS_ISE_SB_EENSS_INSA_ILi64EEESB_EEEEESI_SJ_SI_SJ_NS1C_6fusion15FusionCallbacksIS1G_NS1L_17LinearCombinationISI_fSI_fLNS_15FloatRoundStyleE2EEESH_S1K_JEEENS4_5SM1004TMEM4LOAD26SM100_TMEM_LOAD_32dp32b64xESZ_NS10_INS11_ILi3ELi4ELi3EEES14_NSS_INS5_IJS15_S1I_EEENS5_IJS1I_SB_EEEEEEENS4_39AutoVectorizingCopyWithAssumedAlignmentILi128EEENS4_14SM90_TMA_STOREES1Z_S21_S21_EEEvvEEEEvNT_6ParamsE) ;  /* 0xffffff4402b47950 */ /* 0x000fea0003c3ffff */
        .weak           $__internal_1_$__cuda_sm10x_tcgen05_guardrail_trap_phase_invalid_during_alloc
        .type           $__internal_1_$__cuda_sm10x_tcgen05_guardrail_trap_phase_invalid_during_alloc,@function
        .size           $__internal_1_$__cuda_sm10x_tcgen05_guardrail_trap_phase_invalid_during_alloc,($__internal_2_$__cuda_sm10x_tcgen05_guardrail_trap_unallocated_columns_being_dealloced - $__internal_1_$__cuda_sm10x_tcgen05_guardrail_trap_phase_invalid_during_alloc)
$__internal_1_$__cuda_sm10x_tcgen05_guardrail_trap_phase_invalid_during_alloc:
[----:B------:R-:W-:Y:S05]  /*b930*/  BPT.TRAP 0x1 ;  /* 0x000000040000795c */ /* 0x000fea0000300000 */
[----:B------:R-:W-:-:S04]  /*b940*/  MOV R3, 0x0 ;  /* 0x0000000000037802 */ /* 0x000fc80000000f00 */
[----:B------:R-:W-:Y:S05]  /*b950*/  RET.REL.NODEC R2 `(_ZN7cutlass13device_kernelINS_4gemm6kernel13GemmUniversalIN4cute5tupleIJiiiiEEENS1_10collective13CollectiveMmaINS1_35MainloopSm100TmaUmmaWarpSpecializedILi6ELi2ELi2ENS5_IJNS4_1CILi1EEESB_SB_EEEEENS5_IJNSA_ILi128EEENSA_ILi256EEENSA_ILi32EEEEEENS_6half_tENS5_IJlSB_lEEESI_SJ_NS4_8TiledMMAINS4_8MMA_AtomIJNS4_20SM100_MMA_F16BF16_SSISI_SI_fLi128ELi256ELNS4_4UMMA5MajorE0ELSO_0ELNSN_7ScaleInE0ELSP_0EEEEEENS4_6LayoutISC_NS5_IJNSA_ILi0EEEST_ST_EEEEENS5_IJNS4_10UnderscoreESW_SW_EEEEENS4_13SM90_TMA_LOADENS4_14ComposedLayoutINS4_7SwizzleILi2ELi4ELi3EEENS4_18smem_ptr_flag_bitsILi16EEENSS_INS5_IJNSA_ILi8EEESG_EEENS5_IJSG_SB_EEEEEEEvNS4_8identityESZ_S19_vS1A_EENS_8epilogue10collective18CollectiveEpilogueINS1C_23Sm100TmaWarpSpecializedILi4ELi2ELi64ELb1ELb0EEEJSH_NS5_IJNSS_ISE_SB_EENSS_INSA_ILi64EEESB_EEEEESI_SJ_SI_SJ_NS1C_6fusion15FusionCallbacksIS1G_NS1L_17LinearCombinationISI_fSI_fLNS_15FloatRoundStyleE2EEESH_S1K_JEEENS4_5SM1004TMEM4LOAD26SM100_TMEM_LOAD_32dp32b64xESZ_NS10_INS11_ILi3ELi4ELi3EEES14_NSS_INS5_IJS15_S1I_EEENS5_IJS1I_SB_EEEEEEENS4_39AutoVectorizingCopyWithAssumedAlignmentILi128EEENS4_14SM90_TMA_STOREES1Z_S21_S21_EEEvvEEEEvNT_6ParamsE) ;  /* 0xffffff4402a87950 */ /* 0x000fea0003c3ffff */
        .weak           $__internal_2_$__cuda_sm10x_tcgen05_guardrail_trap_unallocated_columns_being_dealloced
        .type           $__internal_2_$__cuda_sm10x_tcgen05_guardrail_trap_unallocated_columns_being_dealloced,@function
        .size           $__internal_2_$__cuda_sm10x_tcgen05_guardrail_trap_unallocated_columns_being_dealloced,(.L_x_176 - $__internal_2_$__cuda_sm10x_tcgen05_guardrail_trap_unallocated_columns_being_dealloced)
$__internal_2_$__cuda_sm10x_tcgen05_guardrail_trap_unallocated_columns_being_dealloced:
[----:B------:R-:W-:Y:S05]  /*b960*/  BPT.TRAP 0x1 ;  /* 0x000000040000795c */ /* 0x000fea0000300000 */
[----:B------:R-:W-:-:S04]  /*b970*/  HFMA2 R3, -RZ, RZ, 0, 0 ;  /* 0x00000000ff037431 */ /* 0x000fc800000001ff */
[----:B------:R-:W-:Y:S05]  /*b980*/  RET.REL.NODEC R2 `(_ZN7cutlass13device_kernelINS_4gemm6kernel13GemmUniversalIN4cute5tupleIJiiiiEEENS1_10collective13CollectiveMmaINS1_35MainloopSm100TmaUmmaWarpSpecializedILi6ELi2ELi2ENS5_IJNS4_1CILi1EEESB_SB_EEEEENS5_IJNSA_ILi128EEENSA_ILi256EEENSA_ILi32EEEEEENS_6half_tENS5_IJlSB_lEEESI_SJ_NS4_8TiledMMAINS4_8MMA_AtomIJNS4_20SM100_MMA_F16BF16_SSISI_SI_fLi128ELi256ELNS4_4UMMA5MajorE0ELSO_0ELNSN_7ScaleInE0ELSP_0EEEEEENS4_6LayoutISC_NS5_IJNSA_ILi0EEEST_ST_EEEEENS5_IJNS4_10UnderscoreESW_SW_EEEEENS4_13SM90_TMA_LOADENS4_14ComposedLayoutINS4_7SwizzleILi2ELi4ELi3EEENS4_18smem_ptr_flag_bitsILi16EEENSS_INS5_IJNSA_ILi8EEESG_EEENS5_IJSG_SB_EEEEEEEvNS4_8identityESZ_S19_vS1A_EENS_8epilogue10collective18CollectiveEpilogueINS1C_23Sm100TmaWarpSpecializedILi4ELi2ELi64ELb1ELb0EEEJSH_NS5_IJNSS_ISE_SB_EENSS_INSA_ILi64EEESB_EEEEESI_SJ_SI_SJ_NS1C_6fusion15FusionCallbacksIS1G_NS1L_17LinearCombinationISI_fSI_fLNS_15FloatRoundStyleE2EEESH_S1K_JEEENS4_5SM1004TMEM4LOAD26SM100_TMEM_LOAD_32dp32b64xESZ_NS10_INS11_ILi3ELi4ELi3EEES14_NSS_INS5_IJS15_S1I_EEENS5_IJS1I_SB_EEEEEEENS4_39AutoVectorizingCopyWithAssumedAlignmentILi128EEENS4_14SM90_TMA_STOREES1Z_S21_S21_EEEvvEEEEvNT_6ParamsE) ;  /* 0xffffff44029c7950 */ /* 0x000fea0003c3ffff */
.L_x_175:
[----:B------:R-:W-:-:S00]  /*b990*/  BRA `(.L_x_175) ;  /* 0xfffffffc00fc7947 */ /* 0x000fc0000383ffff */
[----:B------:R-:W-:-:S00]  /*b9a0*/  NOP ;  /* 0x0000000000007918 */ /* 0x000fc00000000000 */
        /* <DEDUP_REMOVED lines=13> */
.L_x_176:


//--------------------- .nv.global.init           --------------------------
	.section	.nv.global.init,"aw",@progbits
.nv.global.init:
	.type		$str$27,@object
	.size		$str$27,($str$28 - $str$27)
$str$27:
        /*0000*/ 	.byte	0x28, 0x61, 0x64, 0x64, 0x72, 0x65, 0x73, 0x73, 0x20, 0x26, 0x20, 0x6d, 0x61, 0x73, 0x6b, 0x29
        /*0010*/ 	.byte	0x20, 0x3d, 0x3d, 0x20, 0x30, 0x00
	.type		$str$28,@object
	.size		$str$28,($str$26 - $str$28)
$str$28:
        /*0016*/ 	.byte	0x2f, 0x74, 0x6d, 0x70, 0x2f, 0x63, 0x75, 0x74, 0x6c, 0x61, 0x73, 0x73, 0x5f, 0x73, 0x77, 0x65
        /*0026*/ 	.byte	0x65, 0x70, 0x5f, 0x73, 0x72, 0x63, 0x2f, 0x69, 0x6e, 0x63, 0x6c, 0x75, 0x64, 0x65, 0x2f, 0x63
        /*0036*/ 	.byte	0x75, 0x74, 0x65, 0x2f, 0x70, 0x6f, 0x69, 0x6e, 0x74, 0x65, 0x72, 0x5f, 0x66, 0x6c, 0x61, 0x67
        /*0046*/ 	.byte	0x67, 0x65, 0x64, 0x2e, 0x68, 0x70, 0x70, 0x00
	.type		$str$26,@object
	.size		$str$26,($str$25 - $str$26)
$str$26:
        /*004e*/ 	.byte	0x2f, 0x74, 0x6d, 0x70, 0x2f, 0x63, 0x75, 0x74, 0x6c, 0x61, 0x73, 0x73, 0x5f, 0x73, 0x77, 0x65
        /*005e*/ 	.byte	0x65, 0x70, 0x5f, 0x73, 0x72, 0x63, 0x2f, 0x69, 0x6e, 0x63, 0x6c, 0x75, 0x64, 0x65, 0x2f, 0x63
        /*006e*/ 	.byte	0x75, 0x74, 0x65, 0x2f, 0x61, 0x74, 0x6f, 0x6d, 0x2f, 0x63, 0x6f, 0x70, 0x79, 0x5f, 0x74, 0x72
        /*007e*/ 	.byte	0x61, 0x69, 0x74, 0x73, 0x5f, 0x73, 0x6d, 0x31, 0x30, 0x30, 0x2e, 0x68, 0x70, 0x70, 0x00
	.type		$str$25,@object
	.size		$str$25,(__unnamed_1 - $str$25)
$str$25:
        /*008d*/ 	.byte	0x28, 0x28, 0x75, 0x69, 0x6e, 0x74, 0x33, 0x32, 0x5f, 0x74, 0x28, 0x74, 0x68, 0x72, 0x65, 0x61
        /*009d*/ 	.byte	0x64, 0x49, 0x64, 0x78, 0x2e, 0x78, 0x29, 0x20, 0x2f, 0x20, 0x33, 0x32, 0x29, 0x20, 0x25, 0x20
        /*00ad*/ 	.byte	0x34, 0x29, 0x20, 0x3d, 0x3d, 0x20, 0x28, 0x28, 0x28, 0x74, 0x6d, 0x65, 0x6d, 0x5f, 0x61, 0x64
        /*00bd*/ 	.byte	0x64, 0x72, 0x20, 0x3e, 0x3e, 0x20, 0x31, 0x36, 0x29, 0x20, 0x2f, 0x20, 0x33, 0x32, 0x29, 0x20
        /*00cd*/ 	.byte	0x25, 0x20, 0x34, 0x29, 0x00
	.type		__unnamed_1,@object
	.size		__unnamed_1,(__unnamed_2 - __unnamed_1)
__unnamed_1:
        /*00d2*/ 	.byte	0x61, 0x75, 0x74, 0x6f, 0x20, 0x63, 0x75, 0x74, 0x65, 0x3a, 0x3a, 0x61, 0x73, 0x5f, 0x70, 0x6f
        /* <DEDUP_REMOVED lines=24> */
        /*0262*/ 	.byte	0x3e, 0x3e, 0x3e, 0x3e, 0x5d, 0x00
	.type		__unnamed_2,@object
	.size		__unnamed_2,(.L_2 - __unnamed_2)
__unnamed_2:
        /* <DEDUP_REMOVED lines=43> */
        /*0518*/ 	.byte	0x74, 0x65, 0x3a, 0x3a, 0x43, 0x3c, 0x30, 0x3e, 0x3e, 0x3e, 0x3e, 0x5d, 0x00
.L_2:


//--------------------- .nv.shared._ZN7cutlass13device_kernelINS_4gemm6kernel13GemmUniversalIN4cute5tupleIJiiiiEEENS1_10collective13CollectiveMmaINS1_35MainloopSm100TmaUmmaWarpSpecializedILi6ELi2ELi2ENS5_IJNS4_1CILi1EEESB_SB_EEEEENS5_IJNSA_ILi128EEENSA_ILi256EEENSA_ILi32EEEEEENS_6half_tENS5_IJlSB_lEEESI_SJ_NS4_8TiledMMAINS4_8MMA_AtomIJNS4_20SM100_MMA_F16BF16_SSISI_SI_fLi128ELi256ELNS4_4UMMA5MajorE0ELSO_0ELNSN_7ScaleInE0ELSP_0EEEEEENS4_6LayoutISC_NS5_IJNSA_ILi0EEEST_ST_EEEEENS5_IJNS4_10UnderscoreESW_SW_EEEEENS4_13SM90_TMA_LOADENS4_14ComposedLayoutINS4_7SwizzleILi2ELi4ELi3EEENS4_18smem_ptr_flag_bitsILi16EEENSS_INS5_IJNSA_ILi8EEESG_EEENS5_IJSG_SB_EEEEEEEvNS4_8identityESZ_S19_vS1A_EENS_8epilogue10collective18CollectiveEpilogueINS1C_23Sm100TmaWarpSpecializedILi4ELi2ELi64ELb1ELb0EEEJSH_NS5_IJNSS_ISE_SB_EENSS_INSA_ILi64EEESB_EEEEESI_SJ_SI_SJ_NS1C_6fusion15FusionCallbacksIS1G_NS1L_17LinearCombinationISI_fSI_fLNS_15FloatRoundStyleE2EEESH_S1K_JEEENS4_5SM1004TMEM4LOAD26SM100_TMEM_LOAD_32dp32b64xESZ_NS10_INS11_ILi3ELi4ELi3EEES14_NSS_INS5_IJS15_S1I_EEENS5_IJS1I_SB_EEEEEEENS4_39AutoVectorizingCopyWithAssumedAlignmentILi128EEENS4_14SM90_TMA_STOREES1Z_S21_S21_EEEvvEEEEvNT_6ParamsE --------------------------
	.section	.nv.shared._ZN7cutlass13device_kernelINS_4gemm6kernel13GemmUniversalIN4cute5tupleIJiiiiEEENS1_10collective13CollectiveMmaINS1_35MainloopSm100TmaUmmaWarpSpecializedILi6ELi2ELi2ENS5_IJNS4_1CILi1EEESB_SB_EEEEENS5_IJNSA_ILi128EEENSA_ILi256EEENSA_ILi32EEEEEENS_6half_tENS5_IJlSB_lEEESI_SJ_NS4_8TiledMMAINS4_8MMA_AtomIJNS4_20SM100_MMA_F16BF16_SSISI_SI_fLi128ELi256ELNS4_4UMMA5MajorE0ELSO_0ELNSN_7ScaleInE0ELSP_0EEEEEENS4_6LayoutISC_NS5_IJNSA_ILi0EEEST_ST_EEEEENS5_IJNS4_10UnderscoreESW_SW_EEEEENS4_13SM90_TMA_LOADENS4_14ComposedLayoutINS4_7SwizzleILi2ELi4ELi3EEENS4_18smem_ptr_flag_bitsILi16EEENSS_INS5_IJNSA_ILi8EEESG_EEENS5_IJSG_SB_EEEEEEEvNS4_8identityESZ_S19_vS1A_EENS_8epilogue10collective18CollectiveEpilogueINS1C_23Sm100TmaWarpSpecializedILi4ELi2ELi64ELb1ELb0EEEJSH_NS5_IJNSS_ISE_SB_EENSS_INSA_ILi64EEESB_EEEEESI_SJ_SI_SJ_NS1C_6fusion15FusionCallbacksIS1G_NS1L_17LinearCombinationISI_fSI_fLNS_15FloatRoundStyleE2EEESH_S1K_JEEENS4_5SM1004TMEM4LOAD26SM100_TMEM_LOAD_32dp32b64xESZ_NS10_INS11_ILi3ELi4ELi3EEES14_NSS_INS5_IJS15_S1I_EEENS5_IJS1I_SB_EEEEEEENS4_39AutoVectorizingCopyWithAssumedAlignmentILi128EEENS4_14SM90_TMA_STOREES1Z_S21_S21_EEEvvEEEEvNT_6ParamsE,"aw",@nobits
	.sectionflags	@""
	.align	16
	.zero		1024


//--------------------- .nv.shared.reserved.0     --------------------------
	.section	.nv.shared.reserved.0,"aw",@nobits
	.weak		__nv_reservedSMEM_offset_0_alias
	.size		__nv_reservedSMEM_offset_0_alias, 0, 64
	.other		__nv_reservedSMEM_offset_0_alias,@"STO_CUDA_RESERVED_SHARED STV_DEFAULT"
__nv_reservedSMEM_offset_0_alias:
	.zero		0
.nv.shared.reserved.0:
	.zero		64
	.weak		__nv_reservedSMEM_tcgen05_partition
	.type		__nv_reservedSMEM_tcgen05_partition,@object
	.size		__nv_reservedSMEM_tcgen05_partition,(.L_0 - __nv_reservedSMEM_tcgen05_partition)
__nv_reservedSMEM_tcgen05_partition:
	.zero		32
.L_0:


//--------------------- .nv.global                --------------------------
	.section	.nv.global,"aw",@nobits
.nv.global:
	.type		_ZN40_INTERNAL_6f568889_4_k_cu_8fa5cc50_335214cute1_E,@object
	.size		_ZN40_INTERNAL_6f568889_4_k_cu_8fa5cc50_335214cute1_E,(_ZN40_INTERNAL_6f568889_4_k_cu_8fa5cc50_335214cuda3std3__45__cpo6cbeginE - _ZN40_INTERNAL_6f568889_4_k_cu_8fa5cc50_335214cute1_E)
_ZN40_INTERNAL_6f568889_4_k_cu_8fa5cc50_335214cute1_E:
	.zero		1
	.type		_ZN40_INTERNAL_6f568889_4_k_cu_8fa5cc50_335214cuda3std3__45__cpo6cbeginE,@object
	.size		_ZN40_INTERNAL_6f568889_4_k_cu_8fa5cc50_335214cuda3std3__45__cpo6cbeginE,(_ZN40_INTERNAL_6f568889_4_k_cu_8fa5cc50_335214cuda3std3__48in_placeE - _ZN40_INTERNAL_6f568889_4_k_cu_8fa5cc50_335214cuda3std3__45__cpo6cbeginE)
_ZN40_INTERNAL_6f568889_4_k_cu_8fa5cc50_335214cuda3std3__45__cpo6cbeginE:
	.zero		1
	.type		_ZN40_INTERNAL_6f568889_4_k_cu_8fa5cc50_335214cuda3std3__48in_placeE,@object
	.size		_ZN40_INTERNAL_6f568889_4_k_cu_8fa5cc50_335214cuda3std3__48in_placeE,(_ZN40_INTERNAL_6f568889_4_k_cu_8fa5cc50_335214cuda3std6ranges3__45__cpo9iter_moveE - _ZN40_INTERNAL_6f568889_4_k_cu_8fa5cc50_335214cuda3std3__48in_placeE)
_ZN40_INTERNAL_6f568889_4_k_cu_8fa5cc50_335214cuda3std3__48in_placeE:
	.zero		1
	.type		_ZN40_INTERNAL_6f568889_4_k_cu_8fa5cc50_335214cuda3std6ranges3__45__cpo9iter_moveE,@object
	.size		_ZN40_INTERNAL_6f568889_4_k_cu_8fa5cc50_335214cuda3std6ranges3__45__cpo9iter_moveE,(_ZN40_INTERNAL_6f568889_4_k_cu_8fa5cc50_335214cuda3std3__45__cpo5beginE - _ZN40_INTERNAL_6f568889_4_k_cu_8fa5cc50_335214cuda3std6ranges3__45__cpo9iter_moveE)
_ZN40_INTERNAL_6f568889_4_k_cu_8fa5cc50_335214cuda3std6ranges3__45__cpo9iter_moveE:
	.zero		1
	.type		_ZN40_INTERNAL_6f568889_4_k_cu_8fa5cc50_335214cuda3std3__45__cpo5beginE,@object
	.size		_ZN40_INTERNAL_6f568889_4_k_cu_8fa5cc50_335214cuda3std3__45__cpo5beginE,(_ZN40_INTERNAL_6f568889_4_k_cu_8fa5cc50_335214cuda3std3__442_GLOBAL__N__6f568889_4_k_cu_8fa5cc50_335216ignoreE - _ZN40_INTERNAL_6f568889_4_k_cu_8fa5cc50_335214cuda3std3__45__cpo5beginE)
_ZN40_INTERNAL_6f568889_4_k_cu_8fa5cc50_335214cuda3std3__45__cpo5beginE:
	.zero		1
	.type		_ZN40_INTERNAL_6f568889_4_k_cu_8fa5cc50_335214cuda3std3__442_GLOBAL__N__6f568889_4_k_cu_8fa5cc50_335216ignoreE,@object
	.size		_ZN40_INTERNAL_6f568889_4_k_cu_8fa5cc50_335214cuda3std3__442_GLOBAL__N__6f568889_4_k_cu_8fa5cc50_335216ignoreE,(_ZN40_INTERNAL_6f568889_4_k_cu_8fa5cc50_335214cute7productE - _ZN40_INTERNAL_6f568889_4_k_cu_8fa5cc50_335214cuda3std3__442_GLOBAL__N__6f568889_4_k_cu_8fa5cc50_335216ignoreE)
_ZN40_INTERNAL_6f568889_4_k_cu_8fa5cc50_335214cuda3std3__442_GLOBAL__N__6f568889_4_k_cu_8fa5cc50_335216ignoreE:
	.zero		1
	.type		_ZN40_INTERNAL_6f568889_4_k_cu_8fa5cc50_335214cute7productE,@object
	.size		_ZN40_INTERNAL_6f568889_4_k_cu_8fa5cc50_335214cute7productE,(_ZN40_INTERNAL_6f568889_4_k_cu_8fa5cc50_335214cuda3std3__45__cpo3endE - _ZN40_INTERNAL_6f568889_4_k_cu_8fa5cc50_335214cute7productE)
_ZN40_INTERNAL_6f568889_4_k_cu_8fa5cc50_335214cute7productE:
	.zero		1
	.type		_ZN40_INTERNAL_6f568889_4_k_cu_8fa5cc50_335214cuda3std3__45__cpo3endE,@object
	.size		_ZN40_INTERNAL_6f568889_4_k_cu_8fa5cc50_335214cuda3std3__45__cpo3endE,(_ZN40_INTERNAL_6f568889_4_k_cu_8fa5cc50_335214cuda3std3__419piecewise_constructE - _ZN40_INTERNAL_6f568889_4_k_cu_8fa5cc50_335214cuda3std3__45__cpo3endE)
_ZN40_INTERNAL_6f568889_4_k_cu_8fa5cc50_335214cuda3std3__45__cpo3endE:
	.zero		1
	.type		_ZN40_INTERNAL_6f568889_4_k_cu_8fa5cc50_335214cuda3std3__419piecewise_constructE,@object
	.size		_ZN40_INTERNAL_6f568889_4_k_cu_8fa5cc50_335214cuda3std3__419piecewise_constructE,(_ZN40_INTERNAL_6f568889_4_k_cu_8fa5cc50_335214cuda3std3__45__cpo4cendE - _ZN40_INTERNAL_6f568889_4_k_cu_8fa5cc50_335214cuda3std3__419piecewise_constructE)
_ZN40_INTERNAL_6f568889_4_k_cu_8fa5cc50_335214cuda3std3__419piecewise_constructE:
	.zero		1
	.type		_ZN40_INTERNAL_6f568889_4_k_cu_8fa5cc50_335214cuda3std3__45__cpo4cendE,@object
	.size		_ZN40_INTERNAL_6f568889_4_k_cu_8fa5cc50_335214cuda3std3__45__cpo4cendE,(_ZN40_INTERNAL_6f568889_4_k_cu_8fa5cc50_335214cuda3std6ranges3__45__cpo4swapE - _ZN40_INTERNAL_6f568889_4_k_cu_8fa5cc50_335214cuda3std3__45__cpo4cendE)
_ZN40_INTERNAL_6f568889_4_k_cu_8fa5cc50_335214cuda3std3__45__cpo4cendE:
	.zero		1
	.type		_ZN40_INTERNAL_6f568889_4_k_cu_8fa5cc50_335214cuda3std6ranges3__45__cpo4swapE,@object
	.size		_ZN40_INTERNAL_6f568889_4_k_cu_8fa5cc50_335214cuda3std6ranges3__45__cpo4swapE,(.L_10 - _ZN40_INTERNAL_6f568889_4_k_cu_8fa5cc50_335214cuda3std6ranges3__45__cpo4swapE)
_ZN40_INTERNAL_6f568889_4_k_cu_8fa5cc50_335214cuda3std6ranges3__45__cpo4swapE:
	.zero		1
.L_10:


//--------------------- .nv.constant0._ZN7cutlass13device_kernelINS_4gemm6kernel13GemmUniversalIN4cute5tupleIJiiiiEEENS1_10collective13CollectiveMmaINS1_35MainloopSm100TmaUmmaWarpSpecializedILi6ELi2ELi2ENS5_IJNS4_1CILi1EEESB_SB_EEEEENS5_IJNSA_ILi128EEENSA_ILi256EEENSA_ILi32EEEEEENS_6half_tENS5_IJlSB_lEEESI_SJ_NS4_8TiledMMAINS4_8MMA_AtomIJNS4_20SM100_MMA_F16BF16_SSISI_SI_fLi128ELi256ELNS4_4UMMA5MajorE0ELSO_0ELNSN_7ScaleInE0ELSP_0EEEEEENS4_6LayoutISC_NS5_IJNSA_ILi0EEEST_ST_EEEEENS5_IJNS4_10UnderscoreESW_SW_EEEEENS4_13SM90_TMA_LOADENS4_14ComposedLayoutINS4_7SwizzleILi2ELi4ELi3EEENS4_18smem_ptr_flag_bitsILi16EEENSS_INS5_IJNSA_ILi8EEESG_EEENS5_IJSG_SB_EEEEEEEvNS4_8identityESZ_S19_vS1A_EENS_8epilogue10collective18CollectiveEpilogueINS1C_23Sm100TmaWarpSpecializedILi4ELi2ELi64ELb1ELb0EEEJSH_NS5_IJNSS_ISE_SB_EENSS_INSA_ILi64EEESB_EEEEESI_SJ_SI_SJ_NS1C_6fusion15FusionCallbacksIS1G_NS1L_17LinearCombinationISI_fSI_fLNS_15FloatRoundStyleE2EEESH_S1K_JEEENS4_5SM1004TMEM4LOAD26SM100_TMEM_LOAD_32dp32b64xESZ_NS10_INS11_ILi3ELi4ELi3EEES14_NSS_INS5_IJS15_S1I_EEENS5_IJS1I_SB_EEEEEEENS4_39AutoVectorizingCopyWithAssumedAlignmentILi128EEENS4_14SM90_TMA_STOREES1Z_S21_S21_EEEvvEEEEvNT_6ParamsE --------------------------
	.section	.nv.constant0._ZN7cutlass13device_kernelINS_4gemm6kernel13GemmUniversalIN4cute5tupleIJiiiiEEENS1_10collective13CollectiveMmaINS1_35MainloopSm100TmaUmmaWarpSpecializedILi6ELi2ELi2ENS5_IJNS4_1CILi1EEESB_SB_EEEEENS5_IJNSA_ILi128EEENSA_ILi256EEENSA_ILi32EEEEEENS_6half_tENS5_IJlSB_lEEESI_SJ_NS4_8TiledMMAINS4_8MMA_AtomIJNS4_20SM100_MMA_F16BF16_SSISI_SI_fLi128ELi256ELNS4_4UMMA5MajorE0ELSO_0ELNSN_7ScaleInE0ELSP_0EEEEEENS4_6LayoutISC_NS5_IJNSA_ILi0EEEST_ST_EEEEENS5_IJNS4_10UnderscoreESW_SW_EEEEENS4_13SM90_TMA_LOADENS4_14ComposedLayoutINS4_7SwizzleILi2ELi4ELi3EEENS4_18smem_ptr_flag_bitsILi16EEENSS_INS5_IJNSA_ILi8EEESG_EEENS5_IJSG_SB_EEEEEEEvNS4_8identityESZ_S19_vS1A_EENS_8epilogue10collective18CollectiveEpilogueINS1C_23Sm100TmaWarpSpecializedILi4ELi2ELi64ELb1ELb0EEEJSH_NS5_IJNSS_ISE_SB_EENSS_INSA_ILi64EEESB_EEEEESI_SJ_SI_SJ_NS1C_6fusion15FusionCallbacksIS1G_NS1L_17LinearCombinationISI_fSI_fLNS_15FloatRoundStyleE2EEESH_S1K_JEEENS4_5SM1004TMEM4LOAD26SM100_TMEM_LOAD_32dp32b64xESZ_NS10_INS11_ILi3ELi4ELi3EEES14_NSS_INS5_IJS15_S1I_EEENS5_IJS1I_SB_EEEEEEENS4_39AutoVectorizingCopyWithAssumedAlignmentILi128EEENS4_14SM90_TMA_STOREES1Z_S21_S21_EEEvvEEEEvNT_6ParamsE,"a",@progbits
	.sectionflags	@""
	.align	4
.nv.constant0._ZN7cutlass13device_kernelINS_4gemm6kernel13GemmUniversalIN4cute5tupleIJiiiiEEENS1_10collective13CollectiveMmaINS1_35MainloopSm100TmaUmmaWarpSpecializedILi6ELi2ELi2ENS5_IJNS4_1CILi1EEESB_SB_EEEEENS5_IJNSA_ILi128EEENSA_ILi256EEENSA_ILi32EEEEEENS_6half_tENS5_IJlSB_lEEESI_SJ_NS4_8TiledMMAINS4_8MMA_AtomIJNS4_20SM100_MMA_F16BF16_SSISI_SI_fLi128ELi256ELNS4_4UMMA5MajorE0ELSO_0ELNSN_7ScaleInE0ELSP_0EEEEEENS4_6LayoutISC_NS5_IJNSA_ILi0EEEST_ST_EEEEENS5_IJNS4_10UnderscoreESW_SW_EEEEENS4_13SM90_TMA_LOADENS4_14ComposedLayoutINS4_7SwizzleILi2ELi4ELi3EEENS4_18smem_ptr_flag_bitsILi16EEENSS_INS5_IJNSA_ILi8EEESG_EEENS5_IJSG_SB_EEEEEEEvNS4_8identityESZ_S19_vS1A_EENS_8epilogue10collective18CollectiveEpilogueINS1C_23Sm100TmaWarpSpecializedILi4ELi2ELi64ELb1ELb0EEEJSH_NS5_IJNSS_ISE_SB_EENSS_INSA_ILi64EEESB_EEEEESI_SJ_SI_SJ_NS1C_6fusion15FusionCallbacksIS1G_NS1L_17LinearCombinationISI_fSI_fLNS_15FloatRoundStyleE2EEESH_S1K_JEEENS4_5SM1004TMEM4LOAD26SM100_TMEM_LOAD_32dp32b64xESZ_NS10_INS11_ILi3ELi4ELi3EEES14_NSS_INS5_IJS15_S1I_EEENS5_IJS1I_SB_EEEEEEENS4_39AutoVectorizingCopyWithAssumedAlignmentILi128EEENS4_14SM90_TMA_STOREES1Z_S21_S21_EEEvvEEEEvNT_6ParamsE:
	.zero		2944


//--------------------- SYMBOLS --------------------------

	.type		.nv.reservedSmem.offset0,@object
	.size		.nv.reservedSmem.offset0,0x4
	.type		.nv.reservedSmem.cap,@object
	.size		.nv.reservedSmem.cap,0x4
	.type		__assertfail,@function
